	.target	sm_90a

	.elftype	@"ET_EXEC"


//--------------------- .note.nv.tkinfo           --------------------------
	.section	.note.nv.tkinfo,"",@"SHT_NOTE"
	.sectionflags	@"SHF_NOTE_NV_TKINFO"
	.tkinfo
        /*0018*/ 	.word	0x00000002
        /*0030*/ 	.string	""
        /*0030*/ 	.string	"ptxas"
        /*0030*/ 	.string	"Cuda compilation tools, release 13.0, V13.0.88"
        /*0030*/ 	.string	"Build cuda_13.0.r13.0/compiler.36424714_0"
        /*0030*/ 	.string	"-arch sm_90a -m 64 "



//--------------------- .note.nv.cuinfo           --------------------------
	.section	.note.nv.cuinfo,"",@"SHT_NOTE"
	.sectionflags	@"SHF_NOTE_NV_CUINFO"
        /*0018*/ 	.short	0x0002
        /*001a*/ 	.short	0x005a
        /*001c*/ 	.short	0x0082
	.zero		2


//--------------------- .nv.info                  --------------------------
	.section	.nv.info,"",@"SHT_CUDA_INFO"
	.align	4


	//----- nvinfo : EIATTR_REGCOUNT
	.align		4
        /*0000*/ 	.byte	0x04, 0x2f
        /*0002*/ 	.short	(.L_12 - .L_11)
	.align		4
.L_11:
        /*0004*/ 	.word	index@(_ZN7cutlass13device_kernelINS_4gemm6kernel13GemmUniversalIN4cute5tupleIJiiiiEEENS1_10collective13CollectiveMmaINS1_37MainloopSm90TmaGmmaWarpSpecializedFP8ILi8ENS5_IJNS4_1CILi2EEENSA_ILi1EEESC_EEENS1_32KernelTmaWarpSpecializedPingpongEEENS5_IJNSA_ILi64EEENSA_ILi160EEENSA_ILi128EEEEEENS_12float_e4m3_tENS5_IJlSC_lEEESK_SL_NS4_8TiledMMAINS4_8MMA_AtomIJNS4_4SM904GMMA30MMA_64x32x32_F32E4M3E4M3_SS_TNILNSP_7ScaleInE1ELSR_1EEEEEENS4_6LayoutINS5_IJSC_SC_SC_EEENS5_IJNSA_ILi0EEESW_SW_EEEEENS5_IJNS4_10UnderscoreESZ_SZ_EEEEENS4_13SM90_TMA_LOADENS4_14ComposedLayoutINS4_7SwizzleILi3ELi4ELi3EEENS4_18smem_ptr_flag_bitsILi8EEENSU_INS5_IJNSA_ILi8EEESI_EEENS5_IJSI_SC_EEEEEEEvNS4_8identityENS4_23SM90_TMA_LOAD_MULTICASTES1C_vS1D_EENS_8epilogue10collective6detail29Sm90TmaWarpSpecializedAdapterINS1H_15DefaultEpilogueISK_SL_SL_NS1G_6thread17LinearCombinationISK_Li1EffLNS1L_9ScaleType4KindE0ELNS_15FloatRoundStyleE2ESK_EENS1_15EpilogueDefaultEEEEEvvEEEEvNT_6ParamsE)
        /*0008*/ 	.word	0x000000a8


	//----- nvinfo : EIATTR_FRAME_SIZE
	.align		4
.L_12:
        /*000c*/ 	.byte	0x04, 0x11
        /*000e*/ 	.short	(.L_14 - .L_13)
	.align		4
.L_13:
        /*0010*/ 	.word	index@(_ZN7cutlass13device_kernelINS_4gemm6kernel13GemmUniversalIN4cute5tupleIJiiiiEEENS1_10collective13CollectiveMmaINS1_37MainloopSm90TmaGmmaWarpSpecializedFP8ILi8ENS5_IJNS4_1CILi2EEENSA_ILi1EEESC_EEENS1_32KernelTmaWarpSpecializedPingpongEEENS5_IJNSA_ILi64EEENSA_ILi160EEENSA_ILi128EEEEEENS_12float_e4m3_tENS5_IJlSC_lEEESK_SL_NS4_8TiledMMAINS4_8MMA_AtomIJNS4_4SM904GMMA30MMA_64x32x32_F32E4M3E4M3_SS_TNILNSP_7ScaleInE1ELSR_1EEEEEENS4_6LayoutINS5_IJSC_SC_SC_EEENS5_IJNSA_ILi0EEESW_SW_EEEEENS5_IJNS4_10UnderscoreESZ_SZ_EEEEENS4_13SM90_TMA_LOADENS4_14ComposedLayoutINS4_7SwizzleILi3ELi4ELi3EEENS4_18smem_ptr_flag_bitsILi8EEENSU_INS5_IJNSA_ILi8EEESI_EEENS5_IJSI_SC_EEEEEEEvNS4_8identityENS4_23SM90_TMA_LOAD_MULTICASTES1C_vS1D_EENS_8epilogue10collective6detail29Sm90TmaWarpSpecializedAdapterINS1H_15DefaultEpilogueISK_SL_SL_NS1G_6thread17LinearCombinationISK_Li1EffLNS1L_9ScaleType4KindE0ELNS_15FloatRoundStyleE2ESK_EENS1_15EpilogueDefaultEEEEEvvEEEEvNT_6ParamsE)
        /*0014*/ 	.word	0x00000000


	//----- nvinfo : EIATTR_MIN_STACK_SIZE
	.align		4
.L_14:
        /*0018*/ 	.byte	0x04, 0x12
        /*001a*/ 	.short	(.L_16 - .L_15)
	.align		4
.L_15:
        /*001c*/ 	.word	index@(_ZN7cutlass13device_kernelINS_4gemm6kernel13GemmUniversalIN4cute5tupleIJiiiiEEENS1_10collective13CollectiveMmaINS1_37MainloopSm90TmaGmmaWarpSpecializedFP8ILi8ENS5_IJNS4_1CILi2EEENSA_ILi1EEESC_EEENS1_32KernelTmaWarpSpecializedPingpongEEENS5_IJNSA_ILi64EEENSA_ILi160EEENSA_ILi128EEEEEENS_12float_e4m3_tENS5_IJlSC_lEEESK_SL_NS4_8TiledMMAINS4_8MMA_AtomIJNS4_4SM904GMMA30MMA_64x32x32_F32E4M3E4M3_SS_TNILNSP_7ScaleInE1ELSR_1EEEEEENS4_6LayoutINS5_IJSC_SC_SC_EEENS5_IJNSA_ILi0EEESW_SW_EEEEENS5_IJNS4_10UnderscoreESZ_SZ_EEEEENS4_13SM90_TMA_LOADENS4_14ComposedLayoutINS4_7SwizzleILi3ELi4ELi3EEENS4_18smem_ptr_flag_bitsILi8EEENSU_INS5_IJNSA_ILi8EEESI_EEENS5_IJSI_SC_EEEEEEEvNS4_8identityENS4_23SM90_TMA_LOAD_MULTICASTES1C_vS1D_EENS_8epilogue10collective6detail29Sm90TmaWarpSpecializedAdapterINS1H_15DefaultEpilogueISK_SL_SL_NS1G_6thread17LinearCombinationISK_Li1EffLNS1L_9ScaleType4KindE0ELNS_15FloatRoundStyleE2ESK_EENS1_15EpilogueDefaultEEEEEvvEEEEvNT_6ParamsE)
        /*0020*/ 	.word	0x00000000
.L_16:


//--------------------- .nv.compat                --------------------------
	.section	.nv.compat,"",@"SHT_CUDA_COMPAT_INFO"
	.align	4
        /*0000*/ 	.byte	0x02, 0x09, 0x01, 0x00, 0x02, 0x02, 0x04, 0x00, 0x02, 0x05, 0x05, 0x00, 0x03, 0x07, 0x01, 0x01
        /*0010*/ 	.byte	0x02, 0x03, 0x01, 0x00, 0x02, 0x06, 0x01, 0x00, 0x04, 0x0b, 0x08, 0x00, 0x00, 0x00, 0x00, 0x00
        /*0020*/ 	.byte	0x00, 0x00, 0x00, 0x00


//--------------------- .nv.info._ZN7cutlass13device_kernelINS_4gemm6kernel13GemmUniversalIN4cute5tupleIJiiiiEEENS1_10collective13CollectiveMmaINS1_37MainloopSm90TmaGmmaWarpSpecializedFP8ILi8ENS5_IJNS4_1CILi2EEENSA_ILi1EEESC_EEENS1_32KernelTmaWarpSpecializedPingpongEEENS5_IJNSA_ILi64EEENSA_ILi160EEENSA_ILi128EEEEEENS_12float_e4m3_tENS5_IJlSC_lEEESK_SL_NS4_8TiledMMAINS4_8MMA_AtomIJNS4_4SM904GMMA30MMA_64x32x32_F32E4M3E4M3_SS_TNILNSP_7ScaleInE1ELSR_1EEEEEENS4_6LayoutINS5_IJSC_SC_SC_EEENS5_IJNSA_ILi0EEESW_SW_EEEEENS5_IJNS4_10UnderscoreESZ_SZ_EEEEENS4_13SM90_TMA_LOADENS4_14ComposedLayoutINS4_7SwizzleILi3ELi4ELi3EEENS4_18smem_ptr_flag_bitsILi8EEENSU_INS5_IJNSA_ILi8EEESI_EEENS5_IJSI_SC_EEEEEEEvNS4_8identityENS4_23SM90_TMA_LOAD_MULTICASTES1C_vS1D_EENS_8epilogue10collective6detail29Sm90TmaWarpSpecializedAdapterINS1H_15DefaultEpilogueISK_SL_SL_NS1G_6thread17LinearCombinationISK_Li1EffLNS1L_9ScaleType4KindE0ELNS_15FloatRoundStyleE2ESK_EENS1_15EpilogueDefaultEEEEEvvEEEEvNT_6ParamsE --------------------------
	.section	.nv.info._ZN7cutlass13device_kernelINS_4gemm6kernel13GemmUniversalIN4cute5tupleIJiiiiEEENS1_10collective13CollectiveMmaINS1_37MainloopSm90TmaGmmaWarpSpecializedFP8ILi8ENS5_IJNS4_1CILi2EEENSA_ILi1EEESC_EEENS1_32KernelTmaWarpSpecializedPingpongEEENS5_IJNSA_ILi64EEENSA_ILi160EEENSA_ILi128EEEEEENS_12float_e4m3_tENS5_IJlSC_lEEESK_SL_NS4_8TiledMMAINS4_8MMA_AtomIJNS4_4SM904GMMA30MMA_64x32x32_F32E4M3E4M3_SS_TNILNSP_7ScaleInE1ELSR_1EEEEEENS4_6LayoutINS5_IJSC_SC_SC_EEENS5_IJNSA_ILi0EEESW_SW_EEEEENS5_IJNS4_10UnderscoreESZ_SZ_EEEEENS4_13SM90_TMA_LOADENS4_14ComposedLayoutINS4_7SwizzleILi3ELi4ELi3EEENS4_18smem_ptr_flag_bitsILi8EEENSU_INS5_IJNSA_ILi8EEESI_EEENS5_IJSI_SC_EEEEEEEvNS4_8identityENS4_23SM90_TMA_LOAD_MULTICASTES1C_vS1D_EENS_8epilogue10collective6detail29Sm90TmaWarpSpecializedAdapterINS1H_15DefaultEpilogueISK_SL_SL_NS1G_6thread17LinearCombinationISK_Li1EffLNS1L_9ScaleType4KindE0ELNS_15FloatRoundStyleE2ESK_EENS1_15EpilogueDefaultEEEEEvvEEEEvNT_6ParamsE,"",@"SHT_CUDA_INFO"
	.sectionflags	@""
	.align	4


	//----- nvinfo : EIATTR_CUDA_API_VERSION
	.align		4
        /*0000*/ 	.byte	0x04, 0x37
        /*0002*/ 	.short	(.L_18 - .L_17)
.L_17:
        /*0004*/ 	.word	0x00000082


	//----- nvinfo : EIATTR_KPARAM_INFO
	.align		4
.L_18:
        /*0008*/ 	.byte	0x04, 0x17
        /*000a*/ 	.short	(.L_20 - .L_19)
.L_19:
        /*000c*/ 	.word	0x00000000
        /*0010*/ 	.short	0x0000
        /*0012*/ 	.short	0x0070
        /*0014*/ 	.byte	0x00, 0xf0, 0x01, 0x10


	//----- nvinfo : EIATTR_SPARSE_MMA_MASK
	.align		4
.L_20:
        /*0018*/ 	.byte	0x03, 0x50
        /*001a*/ 	.short	0x0000


	//----- nvinfo : EIATTR_MAXREG_COUNT
	.align		4
        /*001c*/ 	.byte	0x03, 0x1b
        /*001e*/ 	.short	0x00a8


	//----- nvinfo : EIATTR_NUM_BARRIERS
	.align		4
        /*0020*/ 	.byte	0x02, 0x4c
        /*0022*/ 	.byte	0x01
	.zero		1


	//----- nvinfo : EIATTR_MERCURY_ISA_VERSION
	.align		4
        /*0024*/ 	.byte	0x03, 0x5f
        /*0026*/ 	.short	0x0101


	//----- nvinfo : EIATTR_INT_WARP_WIDE_INSTR_OFFSETS
	.align		4
        /*0028*/ 	.byte	0x04, 0x31
        /*002a*/ 	.short	(.L_22 - .L_21)


	//   ....[0]....
.L_21:
        /*002c*/ 	.word	0x00000650


	//   ....[1]....
        /*0030*/ 	.word	0x00000710


	//   ....[2]....
        /*0034*/ 	.word	0x00000740


	//   ....[3]....
        /*0038*/ 	.word	0x00000750


	//   ....[4]....
        /*003c*/ 	.word	0x000007a0


	//   ....[5]....
        /*0040*/ 	.word	0x000007b0


	//   ....[6]....
        /*0044*/ 	.word	0x00000890


	//   ....[7]....
        /*0048*/ 	.word	0x000008b0


	//   ....[8]....
        /*004c*/ 	.word	0x00004100


	//----- nvinfo : EIATTR_COOP_GROUP_MASK_REGIDS
	.align		4
.L_22:
        /*0050*/ 	.byte	0x04, 0x29
        /*0052*/ 	.short	(.L_24 - .L_23)


	//   ....[0]....
.L_23:
        /*0054*/ 	.word	0xffffffff


	//   ....[1]....
        /*0058*/ 	.word	0xffffffff


	//   ....[2]....
        /*005c*/ 	.word	0xffffffff


	//   ....[3]....
        /*0060*/ 	.word	0xffffffff


	//   ....[4]....
        /*0064*/ 	.word	0xffffffff


	//   ....[5]....
        /*0068*/ 	.word	0xffffffff


	//   ....[6]....
        /*006c*/ 	.word	0xffffffff


	//----- nvinfo : EIATTR_COOP_GROUP_INSTR_OFFSETS
	.align		4
.L_24:
        /*0070*/ 	.byte	0x04, 0x28
        /*0072*/ 	.short	(.L_26 - .L_25)


	//   ....[0]....
.L_25:
        /*0074*/ 	.word	0x00000050


	//   ....[1]....
        /*0078*/ 	.word	0x00000080


	//   ....[2]....
        /*007c*/ 	.word	0x00000180


	//   ....[3]....
        /*0080*/ 	.word	0x00000460


	//   ....[4]....
        /*0084*/ 	.word	0x000004a0


	//   ....[5]....
        /*0088*/ 	.word	0x00000560


	//   ....[6]....
        /*008c*/ 	.word	0x00000a30


	//----- nvinfo : EIATTR_REG_RECONFIG
	.align		4
.L_26:
        /*0090*/ 	.byte	0x01, 0x54
	.zero		2


	//----- nvinfo : EIATTR_MBARRIER_INSTR_OFFSETS
	.align		4
        /*0094*/ 	.byte	0x04, 0x39
        /*0096*/ 	.short	(.L_28 - .L_27)


	//   ....[0]....
.L_27:
        /*0098*/ 	.word	0x00000320
        /*009c*/ 	.word	0x000000ff
        /*00a0*/ 	.word	0x00000000
        /*00a4*/ 	.short	0x0100
        /*00a6*/ 	.byte	0x04
	.zero		1


	//   ....[1]....
        /*00a8*/ 	.word	0x00000330
        /*00ac*/ 	.word	0x000000ff
        /*00b0*/ 	.word	0x00000040
        /*00b4*/ 	.short	0x0100
        /*00b6*/ 	.byte	0x04
	.zero		1


	//   ....[2]....
        /*00b8*/ 	.word	0x00000340
        /*00bc*/ 	.word	0x000000ff
        /*00c0*/ 	.word	0x00000008
        /*00c4*/ 	.short	0x0100
        /*00c6*/ 	.byte	0x04
	.zero		1


	//   ....[3]....
        /*00c8*/ 	.word	0x00000350
        /*00cc*/ 	.word	0x000000ff
        /*00d0*/ 	.word	0x00000048
        /*00d4*/ 	.short	0x0100
        /*00d6*/ 	.byte	0x04
	.zero		1


	//   ....[4]....
        /*00d8*/ 	.word	0x00000360
        /*00dc*/ 	.word	0x000000ff
        /*00e0*/ 	.word	0x00000010
        /*00e4*/ 	.short	0x0100
        /*00e6*/ 	.byte	0x04
	.zero		1


	//   ....[5]....
        /*00e8*/ 	.word	0x00000370
        /*00ec*/ 	.word	0x000000ff
        /*00f0*/ 	.word	0x00000050
        /*00f4*/ 	.short	0x0100
        /*00f6*/ 	.byte	0x04
	.zero		1


	//   ....[6]....
        /*00f8*/ 	.word	0x00000380
        /*00fc*/ 	.word	0x000000ff
        /*0100*/ 	.word	0x00000018
        /*0104*/ 	.short	0x0100
        /*0106*/ 	.byte	0x04
	.zero		1


	//   ....[7]....
        /*0108*/ 	.word	0x00000390
        /*010c*/ 	.word	0x000000ff
        /*0110*/ 	.word	0x00000058
        /*0114*/ 	.short	0x0100
        /*0116*/ 	.byte	0x04
	.zero		1


	//   ....[8]....
        /*0118*/ 	.word	0x000003a0
        /*011c*/ 	.word	0x000000ff
        /*0120*/ 	.word	0x00000020
        /*0124*/ 	.short	0x0100
        /*0126*/ 	.byte	0x04
	.zero		1


	//   ....[9]....
        /*0128*/ 	.word	0x000003b0
        /*012c*/ 	.word	0x000000ff
        /*0130*/ 	.word	0x00000060
        /*0134*/ 	.short	0x0100
        /*0136*/ 	.byte	0x04
	.zero		1


	//   ....[10]....
        /*0138*/ 	.word	0x000003c0
        /*013c*/ 	.word	0x000000ff
        /*0140*/ 	.word	0x00000028
        /*0144*/ 	.short	0x0100
        /*0146*/ 	.byte	0x04
	.zero		1


	//   ....[11]....
        /*0148*/ 	.word	0x000003d0
        /*014c*/ 	.word	0x000000ff
        /*0150*/ 	.word	0x00000068
        /*0154*/ 	.short	0x0100
        /*0156*/ 	.byte	0x04
	.zero		1


	//   ....[12]....
        /*0158*/ 	.word	0x000003e0
        /*015c*/ 	.word	0x000000ff
        /*0160*/ 	.word	0x00000030
        /*0164*/ 	.short	0x0100
        /*0166*/ 	.byte	0x04
	.zero		1


	//   ....[13]....
        /*0168*/ 	.word	0x000003f0
        /*016c*/ 	.word	0x000000ff
        /*0170*/ 	.word	0x00000070
        /*0174*/ 	.short	0x0100
        /*0176*/ 	.byte	0x04
	.zero		1


	//   ....[14]....
        /*0178*/ 	.word	0x00000400
        /*017c*/ 	.word	0x000000ff
        /*0180*/ 	.word	0x00000038
        /*0184*/ 	.short	0x0100
        /*0186*/ 	.byte	0x04
	.zero		1


	//   ....[15]....
        /*0188*/ 	.word	0x00000410
        /*018c*/ 	.word	0x000000ff
        /*0190*/ 	.word	0x00000078
        /*0194*/ 	.short	0x0100
        /*0196*/ 	.byte	0x04
	.zero		1


	//   ....[16]....
        /*0198*/ 	.word	0x000008e0
        /*019c*/ 	.word	0x000000ff
        /*01a0*/ 	.word	0x000000b0
        /*01a4*/ 	.short	0x0100
        /*01a6*/ 	.byte	0x04
	.zero		1


	//   ....[17]....
        /*01a8*/ 	.word	0x00000940
        /*01ac*/ 	.word	0x000000ff
        /*01b0*/ 	.word	0x000000b8
        /*01b4*/ 	.short	0x0100
        /*01b6*/ 	.byte	0x04
	.zero		1


	//   ....[18]....
        /*01b8*/ 	.word	0x00000980
        /*01bc*/ 	.word	0x000000ff
        /*01c0*/ 	.word	0x00000090
        /*01c4*/ 	.short	0x0100
        /*01c6*/ 	.byte	0x0e
	.zero		1


	//   ....[19]....
        /*01c8*/ 	.word	0x000009c0
        /*01cc*/ 	.word	0x000000ff
        /*01d0*/ 	.word	0x00000098
        /*01d4*/ 	.short	0x0100
        /*01d6*/ 	.byte	0x0e
	.zero		1


	//   ....[20]....
        /*01d8*/ 	.word	0x000009d0
        /*01dc*/ 	.word	0x000000ff
        /*01e0*/ 	.word	0x000000a0
        /*01e4*/ 	.short	0x0100
        /*01e6*/ 	.byte	0x0e
	.zero		1


	//   ....[21]....
        /*01e8*/ 	.word	0x000009e0
        /*01ec*/ 	.word	0x000000ff
        /*01f0*/ 	.word	0x000000a8
        /*01f4*/ 	.short	0x0100
        /*01f6*/ 	.byte	0x0e
	.zero		1


	//   ....[22]....
        /*01f8*/ 	.word	0x00001810
        /*01fc*/ 	.word	0x0000000d
        /*0200*/ 	.word	0xfffffff8
        /*0204*/ 	.short	0x010a
        /*0206*/ 	.byte	0x3f
	.zero		1


	//   ....[23]....
        /*0208*/ 	.word	0x00001e00
        /*020c*/ 	.word	0x000000ff
        /*0210*/ 	.word	0x00000000
        /*0214*/ 	.short	0x010a
        /*0216*/ 	.byte	0x04
	.zero		1


	//   ....[24]....
        /*0218*/ 	.word	0x00001e40
        /*021c*/ 	.word	0x000000ff
        /*0220*/ 	.word	0x00000000
        /*0224*/ 	.short	0x010a
        /*0226*/ 	.byte	0x04
	.zero		1


	//   ....[25]....
        /*0228*/ 	.word	0x00002d90
        /*022c*/ 	.word	0x000000ff
        /*0230*/ 	.word	0x00000000
        /*0234*/ 	.short	0x010a
        /*0236*/ 	.byte	0x13
	.zero		1


	//   ....[26]....
        /*0238*/ 	.word	0x00002dd0
        /*023c*/ 	.word	0x000000ff
        /*0240*/ 	.word	0x00000000
        /*0244*/ 	.short	0x010a
        /*0246*/ 	.byte	0x13
	.zero		1


	//   ....[27]....
        /*0248*/ 	.word	0x00003a00
        /*024c*/ 	.word	0x000000b4
        /*0250*/ 	.word	0x00000000
        /*0254*/ 	.short	0x0101
        /*0256*/ 	.byte	0x3f
	.zero		1


	//   ....[28]....
        /*0258*/ 	.word	0x00004070
        /*025c*/ 	.word	0x000000b5
        /*0260*/ 	.word	0x00000000
        /*0264*/ 	.short	0x0101
        /*0266*/ 	.byte	0x11
	.zero		1


	//   ....[29]....
        /*0268*/ 	.word	0x00004180
        /*026c*/ 	.word	0x0000000e
        /*0270*/ 	.word	0x00000000
        /*0274*/ 	.short	0x0101
        /*0276*/ 	.byte	0x3f
	.zero		1


	//   ....[30]....
        /*0278*/ 	.word	0x000041f0
        /*027c*/ 	.word	0x0000000d
        /*0280*/ 	.word	0x00000008
        /*0284*/ 	.short	0x010a
        /*0286*/ 	.byte	0x3f
	.zero		1


	//   ....[31]....
        /*0288*/ 	.word	0x00009fd0
        /*028c*/ 	.word	0x00000010
        /*0290*/ 	.word	0x00000000
        /*0294*/ 	.short	0x0101
        /*0296*/ 	.byte	0x11
	.zero		1


	//   ....[32]....
        /*0298*/ 	.word	0x0000aa80
        /*029c*/ 	.word	0x0000000e
        /*02a0*/ 	.word	0x00000040
        /*02a4*/ 	.short	0x010a
        /*02a6*/ 	.byte	0x3f
	.zero		1


	//   ....[33]....
        /*02a8*/ 	.word	0x0000ae30
        /*02ac*/ 	.word	0x00000004
        /*02b0*/ 	.word	0x000000b8
        /*02b4*/ 	.short	0x0101
        /*02b6*/ 	.byte	0x3f
	.zero		1


	//   ....[34]....
        /*02b8*/ 	.word	0x0000b5a0
        /*02bc*/ 	.word	0x00000005
        /*02c0*/ 	.word	0x00000000
        /*02c4*/ 	.short	0x010a
        /*02c6*/ 	.byte	0x3f
	.zero		1


	//   ....[35]....
        /*02c8*/ 	.word	0x0000b620
        /*02cc*/ 	.word	0x00000007
        /*02d0*/ 	.word	0x00000000
        /*02d4*/ 	.short	0x010a
        /*02d6*/ 	.byte	0x3f
	.zero		1


	//   ....[36]....
        /*02d8*/ 	.word	0x0000b6b0
        /*02dc*/ 	.word	0x00000006
        /*02e0*/ 	.word	0x00000000
        /*02e4*/ 	.short	0x010a
        /*02e6*/ 	.byte	0x3f
	.zero		1


	//   ....[37]....
        /*02e8*/ 	.word	0x0000b740
        /*02ec*/ 	.word	0x00000007
        /*02f0*/ 	.word	0x00000000
        /*02f4*/ 	.short	0x010a
        /*02f6*/ 	.byte	0x3f
	.zero		1


	//   ....[38]....
        /*02f8*/ 	.word	0x0000b7d0
        /*02fc*/ 	.word	0x00000006
        /*0300*/ 	.word	0x00000000
        /*0304*/ 	.short	0x010a
        /*0306*/ 	.byte	0x3f
	.zero		1


	//   ....[39]....
        /*0308*/ 	.word	0x0000b860
        /*030c*/ 	.word	0x00000007
        /*0310*/ 	.word	0x00000000
        /*0314*/ 	.short	0x010a
        /*0316*/ 	.byte	0x3f
	.zero		1


	//   ....[40]....
        /*0318*/ 	.word	0x0000b8f0
        /*031c*/ 	.word	0x00000006
        /*0320*/ 	.word	0x00000000
        /*0324*/ 	.short	0x010a
        /*0326*/ 	.byte	0x3f
	.zero		1


	//   ....[41]....
        /*0328*/ 	.word	0x0000b980
        /*032c*/ 	.word	0x00000003
        /*0330*/ 	.word	0x00000000
        /*0334*/ 	.short	0x010a
        /*0336*/ 	.byte	0x3f
	.zero		1


	//   ....[42]....
        /*0338*/ 	.word	0x0000b9e0
        /*033c*/ 	.word	0x0000000d
        /*0340*/ 	.word	0xfffffff8
        /*0344*/ 	.short	0x010a
        /*0346*/ 	.byte	0x3f
	.zero		1


	//   ....[43]....
        /*0348*/ 	.word	0x0000ba40
        /*034c*/ 	.word	0x0000000f
        /*0350*/ 	.word	0x00000000
        /*0354*/ 	.short	0x010a
        /*0356*/ 	.byte	0x3f
	.zero		1


	//   ....[44]....
        /*0358*/ 	.word	0x0000baa0
        /*035c*/ 	.word	0x000000b4
        /*0360*/ 	.word	0x00000000
        /*0364*/ 	.short	0x010a
        /*0366*/ 	.byte	0x3f
	.zero		1


	//   ....[45]....
        /*0368*/ 	.word	0x0000baf0
        /*036c*/ 	.word	0x0000000d
        /*0370*/ 	.word	0x00000008
        /*0374*/ 	.short	0x010a
        /*0376*/ 	.byte	0x3f
	.zero		1


	//   ....[46]....
        /*0378*/ 	.word	0x0000bbc0
        /*037c*/ 	.word	0x0000000e
        /*0380*/ 	.word	0x00000040
        /*0384*/ 	.short	0x010a
        /*0386*/ 	.byte	0x3f
	.zero		1


	//   ....[47]....
        /*0388*/ 	.word	0x0000bca0
        /*038c*/ 	.word	0x00000005
        /*0390*/ 	.word	0x00000000
        /*0394*/ 	.short	0x010a
        /*0396*/ 	.byte	0x3f
	.zero		1


	//   ....[48]....
        /*0398*/ 	.word	0x0000bcf0
        /*039c*/ 	.word	0x00000007
        /*03a0*/ 	.word	0x00000000
        /*03a4*/ 	.short	0x010a
        /*03a6*/ 	.byte	0x3f
	.zero		1


	//   ....[49]....
        /*03a8*/ 	.word	0x0000bd40
        /*03ac*/ 	.word	0x00000006
        /*03b0*/ 	.word	0x00000000
        /*03b4*/ 	.short	0x010a
        /*03b6*/ 	.byte	0x3f
	.zero		1


	//   ....[50]....
        /*03b8*/ 	.word	0x0000bd90
        /*03bc*/ 	.word	0x00000007
        /*03c0*/ 	.word	0x00000000
        /*03c4*/ 	.short	0x010a
        /*03c6*/ 	.byte	0x3f
	.zero		1


	//   ....[51]....
        /*03c8*/ 	.word	0x0000bde0
        /*03cc*/ 	.word	0x00000006
        /*03d0*/ 	.word	0x00000000
        /*03d4*/ 	.short	0x010a
        /*03d6*/ 	.byte	0x3f
	.zero		1


	//   ....[52]....
        /*03d8*/ 	.word	0x0000be30
        /*03dc*/ 	.word	0x00000007
        /*03e0*/ 	.word	0x00000000
        /*03e4*/ 	.short	0x010a
        /*03e6*/ 	.byte	0x3f
	.zero		1


	//   ....[53]....
        /*03e8*/ 	.word	0x0000be80
        /*03ec*/ 	.word	0x00000006
        /*03f0*/ 	.word	0x00000000
        /*03f4*/ 	.short	0x010a
        /*03f6*/ 	.byte	0x3f
	.zero		1


	//----- nvinfo : EIATTR_NUM_MBARRIERS
	.align		4
.L_28:
        /*03f8*/ 	.byte	0x03, 0x38
        /*03fa*/ 	.short	0x0016


	//----- nvinfo : EIATTR_EXIT_INSTR_OFFSETS
	.align		4
        /*03fc*/ 	.byte	0x04, 0x1c
        /*03fe*/ 	.short	(.L_30 - .L_29)


	//   ....[0]....
.L_29:
        /*0400*/ 	.word	0x00001500


	//   ....[1]....
        /*0404*/ 	.word	0x00001560


	//   ....[2]....
        /*0408*/ 	.word	0x0000a780


	//   ....[3]....
        /*040c*/ 	.word	0x0000a7b0


	//   ....[4]....
        /*0410*/ 	.word	0x0000b9d0


	//----- nvinfo : EIATTR_MAX_THREADS
	.align		4
.L_30:
        /*0414*/ 	.byte	0x04, 0x05
        /*0416*/ 	.short	(.L_32 - .L_31)
.L_31:
        /*0418*/ 	.word	0x00000180
        /*041c*/ 	.word	0x00000001
        /*0420*/ 	.word	0x00000001


	//----- nvinfo : EIATTR_CRS_STACK_SIZE
	.align		4
.L_32:
        /*0424*/ 	.byte	0x04, 0x1e
        /*0426*/ 	.short	(.L_34 - .L_33)
.L_33:
        /*0428*/ 	.word	0x00000000


	//----- nvinfo : EIATTR_CBANK_PARAM_SIZE
	.align		4
.L_34:
        /*042c*/ 	.byte	0x03, 0x19
        /*042e*/ 	.short	0x0470


	//----- nvinfo : EIATTR_PARAM_CBANK
	.align		4
        /*0430*/ 	.byte	0x04, 0x0a
        /*0432*/ 	.short	(.L_36 - .L_35)
	.align		4
.L_35:
        /*0434*/ 	.word	index@(.nv.constant0._ZN7cutlass13device_kernelINS_4gemm6kernel13GemmUniversalIN4cute5tupleIJiiiiEEENS1_10collective13CollectiveMmaINS1_37MainloopSm90TmaGmmaWarpSpecializedFP8ILi8ENS5_IJNS4_1CILi2EEENSA_ILi1EEESC_EEENS1_32KernelTmaWarpSpecializedPingpongEEENS5_IJNSA_ILi64EEENSA_ILi160EEENSA_ILi128EEEEEENS_12float_e4m3_tENS5_IJlSC_lEEESK_SL_NS4_8TiledMMAINS4_8MMA_AtomIJNS4_4SM904GMMA30MMA_64x32x32_F32E4M3E4M3_SS_TNILNSP_7ScaleInE1ELSR_1EEEEEENS4_6LayoutINS5_IJSC_SC_SC_EEENS5_IJNSA_ILi0EEESW_SW_EEEEENS5_IJNS4_10UnderscoreESZ_SZ_EEEEENS4_13SM90_TMA_LOADENS4_14ComposedLayoutINS4_7SwizzleILi3ELi4ELi3EEENS4_18smem_ptr_flag_bitsILi8EEENSU_INS5_IJNSA_ILi8EEESI_EEENS5_IJSI_SC_EEEEEEEvNS4_8identityENS4_23SM90_TMA_LOAD_MULTICASTES1C_vS1D_EENS_8epilogue10collective6detail29Sm90TmaWarpSpecializedAdapterINS1H_15DefaultEpilogueISK_SL_SL_NS1G_6thread17LinearCombinationISK_Li1EffLNS1L_9ScaleType4KindE0ELNS_15FloatRoundStyleE2ESK_EENS1_15EpilogueDefaultEEEEEvvEEEEvNT_6ParamsE)
        /*0438*/ 	.short	0x0210
        /*043a*/ 	.short	0x0470


	//----- nvinfo : EIATTR_SW_WAR
	.align		4
.L_36:
        /*043c*/ 	.byte	0x04, 0x36
        /*043e*/ 	.short	(.L_38 - .L_37)
.L_37:
        /*0440*/ 	.word	0x00000008
.L_38:


//--------------------- .nv.callgraph             --------------------------
	.section	.nv.callgraph,"",@"SHT_CUDA_CALLGRAPH"
	.align	4
	.sectionentsize	8
	.align		4
        /*0000*/ 	.word	0x00000000
	.align		4
        /*0004*/ 	.word	0xffffffff
	.align		4
        /*0008*/ 	.word	0x00000000
	.align		4
        /*000c*/ 	.word	0xfffffffe
	.align		4
        /*0010*/ 	.word	0x00000000
	.align		4
        /*0014*/ 	.word	0xfffffffd
	.align		4
        /*0018*/ 	.word	0x00000000
	.align		4
        /*001c*/ 	.word	0xfffffffc


//--------------------- .nv.constant4             --------------------------
	.section	.nv.constant4,"a",@progbits
	.align	8
	.align		8
.nv.constant4:
        /*0000*/ 	.dword	_ZN40_INTERNAL_78b9aa4c_4_k_cu_bdac84ca_102894cuda3std3__45__cpo5beginE
	.align		8
        /*0008*/ 	.dword	_ZN40_INTERNAL_78b9aa4c_4_k_cu_bdac84ca_102894cuda3std3__45__cpo3endE
	.align		8
        /*0010*/ 	.dword	_ZN40_INTERNAL_78b9aa4c_4_k_cu_bdac84ca_102894cuda3std3__45__cpo6cbeginE
	.align		8
        /*0018*/ 	.dword	_ZN40_INTERNAL_78b9aa4c_4_k_cu_bdac84ca_102894cuda3std3__45__cpo4cendE
	.align		8
        /*0020*/ 	.dword	_ZN40_INTERNAL_78b9aa4c_4_k_cu_bdac84ca_102894cuda3std3__442_GLOBAL__N__78b9aa4c_4_k_cu_bdac84ca_102896ignoreE
	.align		8
        /*0028*/ 	.dword	_ZN40_INTERNAL_78b9aa4c_4_k_cu_bdac84ca_102894cuda3std3__419piecewise_constructE
	.align		8
        /*0030*/ 	.dword	_ZN40_INTERNAL_78b9aa4c_4_k_cu_bdac84ca_102894cuda3std3__48in_placeE
	.align		8
        /*0038*/ 	.dword	_ZN40_INTERNAL_78b9aa4c_4_k_cu_bdac84ca_102894cuda3std6ranges3__45__cpo4swapE
	.align		8
        /*0040*/ 	.dword	_ZN40_INTERNAL_78b9aa4c_4_k_cu_bdac84ca_102894cuda3std6ranges3__45__cpo9iter_moveE
	.align		8
        /*0048*/ 	.dword	_ZN40_INTERNAL_78b9aa4c_4_k_cu_bdac84ca_102894cute7productE
	.align		8
        /*0050*/ 	.dword	_ZN40_INTERNAL_78b9aa4c_4_k_cu_bdac84ca_102894cute1_E


//--------------------- .text._ZN7cutlass13device_kernelINS_4gemm6kernel13GemmUniversalIN4cute5tupleIJiiiiEEENS1_10collective13CollectiveMmaINS1_37MainloopSm90TmaGmmaWarpSpecializedFP8ILi8ENS5_IJNS4_1CILi2EEENSA_ILi1EEESC_EEENS1_32KernelTmaWarpSpecializedPingpongEEENS5_IJNSA_ILi64EEENSA_ILi160EEENSA_ILi128EEEEEENS_12float_e4m3_tENS5_IJlSC_lEEESK_SL_NS4_8TiledMMAINS4_8MMA_AtomIJNS4_4SM904GMMA30MMA_64x32x32_F32E4M3E4M3_SS_TNILNSP_7ScaleInE1ELSR_1EEEEEENS4_6LayoutINS5_IJSC_SC_SC_EEENS5_IJNSA_ILi0EEESW_SW_EEEEENS5_IJNS4_10UnderscoreESZ_SZ_EEEEENS4_13SM90_TMA_LOADENS4_14ComposedLayoutINS4_7SwizzleILi3ELi4ELi3EEENS4_18smem_ptr_flag_bitsILi8EEENSU_INS5_IJNSA_ILi8EEESI_EEENS5_IJSI_SC_EEEEEEEvNS4_8identityENS4_23SM90_TMA_LOAD_MULTICASTES1C_vS1D_EENS_8epilogue10collective6detail29Sm90TmaWarpSpecializedAdapterINS1H_15DefaultEpilogueISK_SL_SL_NS1G_6thread17LinearCombinationISK_Li1EffLNS1L_9ScaleType4KindE0ELNS_15FloatRoundStyleE2ESK_EENS1_15EpilogueDefaultEEEEEvvEEEEvNT_6ParamsE --------------------------
	.section	.text._ZN7cutlass13device_kernelINS_4gemm6kernel13GemmUniversalIN4cute5tupleIJiiiiEEENS1_10collective13CollectiveMmaINS1_37MainloopSm90TmaGmmaWarpSpecializedFP8ILi8ENS5_IJNS4_1CILi2EEENSA_ILi1EEESC_EEENS1_32KernelTmaWarpSpecializedPingpongEEENS5_IJNSA_ILi64EEENSA_ILi160EEENSA_ILi128EEEEEENS_12float_e4m3_tENS5_IJlSC_lEEESK_SL_NS4_8TiledMMAINS4_8MMA_AtomIJNS4_4SM904GMMA30MMA_64x32x32_F32E4M3E4M3_SS_TNILNSP_7ScaleInE1ELSR_1EEEEEENS4_6LayoutINS5_IJSC_SC_SC_EEENS5_IJNSA_ILi0EEESW_SW_EEEEENS5_IJNS4_10UnderscoreESZ_SZ_EEEEENS4_13SM90_TMA_LOADENS4_14ComposedLayoutINS4_7SwizzleILi3ELi4ELi3EEENS4_18smem_ptr_flag_bitsILi8EEENSU_INS5_IJNSA_ILi8EEESI_EEENS5_IJSI_SC_EEEEEEEvNS4_8identityENS4_23SM90_TMA_LOAD_MULTICASTES1C_vS1D_EENS_8epilogue10collective6detail29Sm90TmaWarpSpecializedAdapterINS1H_15DefaultEpilogueISK_SL_SL_NS1G_6thread17LinearCombinationISK_Li1EffLNS1L_9ScaleType4KindE0ELNS_15FloatRoundStyleE2ESK_EENS1_15EpilogueDefaultEEEEEvvEEEEvNT_6ParamsE,"ax",@progbits
	.align	128
.text._ZN7cutlass13device_kernelINS_4gemm6kernel13GemmUniversalIN4cute5tupleIJiiiiEEENS1_10collective13CollectiveMmaINS1_37MainloopSm90TmaGmmaWarpSpecializedFP8ILi8ENS5_IJNS4_1CILi2EEENSA_ILi1EEESC_EEENS1_32KernelTmaWarpSpecializedPingpongEEENS5_IJNSA_ILi64EEENSA_ILi160EEENSA_ILi128EEEEEENS_12float_e4m3_tENS5_IJlSC_lEEESK_SL_NS4_8TiledMMAINS4_8MMA_AtomIJNS4_4SM904GMMA30MMA_64x32x32_F32E4M3E4M3_SS_TNILNSP_7ScaleInE1ELSR_1EEEEEENS4_6LayoutINS5_IJSC_SC_SC_EEENS5_IJNSA_ILi0EEESW_SW_EEEEENS5_IJNS4_10UnderscoreESZ_SZ_EEEEENS4_13SM90_TMA_LOADENS4_14ComposedLayoutINS4_7SwizzleILi3ELi4ELi3EEENS4_18smem_ptr_flag_bitsILi8EEENSU_INS5_IJNSA_ILi8EEESI_EEENS5_IJSI_SC_EEEEEEEvNS4_8identityENS4_23SM90_TMA_LOAD_MULTICASTES1C_vS1D_EENS_8epilogue10collective6detail29Sm90TmaWarpSpecializedAdapterINS1H_15DefaultEpilogueISK_SL_SL_NS1G_6thread17LinearCombinationISK_Li1EffLNS1L_9ScaleType4KindE0ELNS_15FloatRoundStyleE2ESK_EENS1_15EpilogueDefaultEEEEEvvEEEEvNT_6ParamsE:
        .type           _ZN7cutlass13device_kernelINS_4gemm6kernel13GemmUniversalIN4cute5tupleIJiiiiEEENS1_10collective13CollectiveMmaINS1_37MainloopSm90TmaGmmaWarpSpecializedFP8ILi8ENS5_IJNS4_1CILi2EEENSA_ILi1EEESC_EEENS1_32KernelTmaWarpSpecializedPingpongEEENS5_IJNSA_ILi64EEENSA_ILi160EEENSA_ILi128EEEEEENS_12float_e4m3_tENS5_IJlSC_lEEESK_SL_NS4_8TiledMMAINS4_8MMA_AtomIJNS4_4SM904GMMA30MMA_64x32x32_F32E4M3E4M3_SS_TNILNSP_7ScaleInE1ELSR_1EEEEEENS4_6LayoutINS5_IJSC_SC_SC_EEENS5_IJNSA_ILi0EEESW_SW_EEEEENS5_IJNS4_10UnderscoreESZ_SZ_EEEEENS4_13SM90_TMA_LOADENS4_14ComposedLayoutINS4_7SwizzleILi3ELi4ELi3EEENS4_18smem_ptr_flag_bitsILi8EEENSU_INS5_IJNSA_ILi8EEESI_EEENS5_IJSI_SC_EEEEEEEvNS4_8identityENS4_23SM90_TMA_LOAD_MULTICASTES1C_vS1D_EENS_8epilogue10collective6detail29Sm90TmaWarpSpecializedAdapterINS1H_15DefaultEpilogueISK_SL_SL_NS1G_6thread17LinearCombinationISK_Li1EffLNS1L_9ScaleType4KindE0ELNS_15FloatRoundStyleE2ESK_EENS1_15EpilogueDefaultEEEEEvvEEEEvNT_6ParamsE,@function
        .size           _ZN7cutlass13device_kernelINS_4gemm6kernel13GemmUniversalIN4cute5tupleIJiiiiEEENS1_10collective13CollectiveMmaINS1_37MainloopSm90TmaGmmaWarpSpecializedFP8ILi8ENS5_IJNS4_1CILi2EEENSA_ILi1EEESC_EEENS1_32KernelTmaWarpSpecializedPingpongEEENS5_IJNSA_ILi64EEENSA_ILi160EEENSA_ILi128EEEEEENS_12float_e4m3_tENS5_IJlSC_lEEESK_SL_NS4_8TiledMMAINS4_8MMA_AtomIJNS4_4SM904GMMA30MMA_64x32x32_F32E4M3E4M3_SS_TNILNSP_7ScaleInE1ELSR_1EEEEEENS4_6LayoutINS5_IJSC_SC_SC_EEENS5_IJNSA_ILi0EEESW_SW_EEEEENS5_IJNS4_10UnderscoreESZ_SZ_EEEEENS4_13SM90_TMA_LOADENS4_14ComposedLayoutINS4_7SwizzleILi3ELi4ELi3EEENS4_18smem_ptr_flag_bitsILi8EEENSU_INS5_IJNSA_ILi8EEESI_EEENS5_IJSI_SC_EEEEEEEvNS4_8identityENS4_23SM90_TMA_LOAD_MULTICASTES1C_vS1D_EENS_8epilogue10collective6detail29Sm90TmaWarpSpecializedAdapterINS1H_15DefaultEpilogueISK_SL_SL_NS1G_6thread17LinearCombinationISK_Li1EffLNS1L_9ScaleType4KindE0ELNS_15FloatRoundStyleE2ESK_EENS1_15EpilogueDefaultEEEEEvvEEEEvNT_6ParamsE,(.L_x_248 - _ZN7cutlass13device_kernelINS_4gemm6kernel13GemmUniversalIN4cute5tupleIJiiiiEEENS1_10collective13CollectiveMmaINS1_37MainloopSm90TmaGmmaWarpSpecializedFP8ILi8ENS5_IJNS4_1CILi2EEENSA_ILi1EEESC_EEENS1_32KernelTmaWarpSpecializedPingpongEEENS5_IJNSA_ILi64EEENSA_ILi160EEENSA_ILi128EEEEEENS_12float_e4m3_tENS5_IJlSC_lEEESK_SL_NS4_8TiledMMAINS4_8MMA_AtomIJNS4_4SM904GMMA30MMA_64x32x32_F32E4M3E4M3_SS_TNILNSP_7ScaleInE1ELSR_1EEEEEENS4_6LayoutINS5_IJSC_SC_SC_EEENS5_IJNSA_ILi0EEESW_SW_EEEEENS5_IJNS4_10UnderscoreESZ_SZ_EEEEENS4_13SM90_TMA_LOADENS4_14ComposedLayoutINS4_7SwizzleILi3ELi4ELi3EEENS4_18smem_ptr_flag_bitsILi8EEENSU_INS5_IJNSA_ILi8EEESI_EEENS5_IJSI_SC_EEEEEEEvNS4_8identityENS4_23SM90_TMA_LOAD_MULTICASTES1C_vS1D_EENS_8epilogue10collective6detail29Sm90TmaWarpSpecializedAdapterINS1H_15DefaultEpilogueISK_SL_SL_NS1G_6thread17LinearCombinationISK_Li1EffLNS1L_9ScaleType4KindE0ELNS_15FloatRoundStyleE2ESK_EENS1_15EpilogueDefaultEEEEEvvEEEEvNT_6ParamsE)
        .other          _ZN7cutlass13device_kernelINS_4gemm6kernel13GemmUniversalIN4cute5tupleIJiiiiEEENS1_10collective13CollectiveMmaINS1_37MainloopSm90TmaGmmaWarpSpecializedFP8ILi8ENS5_IJNS4_1CILi2EEENSA_ILi1EEESC_EEENS1_32KernelTmaWarpSpecializedPingpongEEENS5_IJNSA_ILi64EEENSA_ILi160EEENSA_ILi128EEEEEENS_12float_e4m3_tENS5_IJlSC_lEEESK_SL_NS4_8TiledMMAINS4_8MMA_AtomIJNS4_4SM904GMMA30MMA_64x32x32_F32E4M3E4M3_SS_TNILNSP_7ScaleInE1ELSR_1EEEEEENS4_6LayoutINS5_IJSC_SC_SC_EEENS5_IJNSA_ILi0EEESW_SW_EEEEENS5_IJNS4_10UnderscoreESZ_SZ_EEEEENS4_13SM90_TMA_LOADENS4_14ComposedLayoutINS4_7SwizzleILi3ELi4ELi3EEENS4_18smem_ptr_flag_bitsILi8EEENSU_INS5_IJNSA_ILi8EEESI_EEENS5_IJSI_SC_EEEEEEEvNS4_8identityENS4_23SM90_TMA_LOAD_MULTICASTES1C_vS1D_EENS_8epilogue10collective6detail29Sm90TmaWarpSpecializedAdapterINS1H_15DefaultEpilogueISK_SL_SL_NS1G_6thread17LinearCombinationISK_Li1EffLNS1L_9ScaleType4KindE0ELNS_15FloatRoundStyleE2ESK_EENS1_15EpilogueDefaultEEEEEvvEEEEvNT_6ParamsE,@"STO_CUDA_ENTRY STV_DEFAULT"
_ZN7cutlass13device_kernelINS_4gemm6kernel13GemmUniversalIN4cute5tupleIJiiiiEEENS1_10collective13CollectiveMmaINS1_37MainloopSm90TmaGmmaWarpSpecializedFP8ILi8ENS5_IJNS4_1CILi2EEENSA_ILi1EEESC_EEENS1_32KernelTmaWarpSpecializedPingpongEEENS5_IJNSA_ILi64EEENSA_ILi160EEENSA_ILi128EEEEEENS_12float_e4m3_tENS5_IJlSC_lEEESK_SL_NS4_8TiledMMAINS4_8MMA_AtomIJNS4_4SM904GMMA30MMA_64x32x32_F32E4M3E4M3_SS_TNILNSP_7ScaleInE1ELSR_1EEEEEENS4_6LayoutINS5_IJSC_SC_SC_EEENS5_IJNSA_ILi0EEESW_SW_EEEEENS5_IJNS4_10UnderscoreESZ_SZ_EEEEENS4_13SM90_TMA_LOADENS4_14ComposedLayoutINS4_7SwizzleILi3ELi4ELi3EEENS4_18smem_ptr_flag_bitsILi8EEENSU_INS5_IJNSA_ILi8EEESI_EEENS5_IJSI_SC_EEEEEEEvNS4_8identityENS4_23SM90_TMA_LOAD_MULTICASTES1C_vS1D_EENS_8epilogue10collective6detail29Sm90TmaWarpSpecializedAdapterINS1H_15DefaultEpilogueISK_SL_SL_NS1G_6thread17LinearCombinationISK_Li1EffLNS1L_9ScaleType4KindE0ELNS_15FloatRoundStyleE2ESK_EENS1_15EpilogueDefaultEEEEEvvEEEEvNT_6ParamsE:
[----:B------:R-:W-:Y:S01]  /*0000*/  LDC R1, c[0x0][0x28] ;  /* 0x00000a00ff017b82 */ /* 0x000fe20000000800 */
[----:B------:R-:W0:Y:S01]  /*0010*/  S2R R6, SR_TID.X ;  /* 0x0000000000067919 */ /* 0x000e220000002100 */
[----:B------:R-:W-:Y:S01]  /*0020*/  ELECT P0, URZ, PT ;  /* 0x00000000003f782f */ /* 0x000fe20003800000 */
[----:B------:R-:W-:Y:S01]  /*0030*/  BSSY B0, `(.L_x_0) ;  /* 0x0000014000007945 */ /* 0x000fe20003800000 */
[----:B0-----:R-:W-:-:S05]  /*0040*/  SHF.R.U32.HI R0, RZ, 0x5, R6 ;  /* 0x00000005ff007819 */ /* 0x001fca0000011606 */
[----:B------:R-:W0:Y:S02]  /*0050*/  SHFL.IDX PT, R2, R0, RZ, 0x1f ;  /* 0x00001fff00027589 */ /* 0x000e2400000e0000 */
[----:B0-----:R-:W-:Y:S02]  /*0060*/  R2UR UR8, R2 ;  /* 0x00000000020872ca */ /* 0x001fe400000e0000 */
[----:B------:R-:W-:-:S05]  /*0070*/  SHF.R.U32.HI R2, RZ, 0x7, R6 ;  /* 0x00000007ff027819 */ /* 0x000fca0000011606 */
[----:B------:R0:W1:Y:S06]  /*0080*/  SHFL.IDX PT, R3, R2, RZ, 0x1f ;  /* 0x00001fff02037589 */ /* 0x00006c00000e0000 */
[----:B------:R-:W-:Y:S02]  /*0090*/  USHF.R.S32.HI UR4, URZ, 0x1f, UR8 ;  /* 0x0000001f3f047899 */ /* 0x000fe40008011408 */
[----:B------:R-:W-:Y:S02]  /*00a0*/  ISETP.NE.OR P0, PT, RZ, UR8, !P0 ;  /* 0x00000008ff007c0c */ /* 0x000fe4000c705670 */
[----:B------:R-:W-:-:S04]  /*00b0*/  ULEA.HI UR4, UR4, UR8, URZ, 0x2 ;  /* 0x0000000804047291 */ /* 0x000fc8000f8f103f */
[----:B------:R-:W-:-:S04]  /*00c0*/  ULOP3.LUT UR4, UR4, 0xfffffffc, URZ, 0xc0, !UPT ;  /* 0xfffffffc04047892 */ /* 0x000fc8000f8ec03f */
[----:B------:R-:W-:-:S03]  /*00d0*/  UIADD3 UR8, UR8, -UR4, URZ ;  /* 0x8000000408087290 */ /* 0x000fc6000fffe03f */
[----:B0-----:R-:W-:Y:S09]  /*00e0*/  @P0 BRA `(.L_x_1) ;  /* 0x0000000000200947 */ /* 0x001ff20003800000 */
[----:B------:R-:W-:Y:S02]  /*00f0*/  ULDC.64 UR4, c[0x0][0x198] ;  /* 0x0000660000047ab9 */ /* 0x000fe40000000a00 */
[----:B------:R-:W-:Y:S02]  /*0100*/  UIADD3 UR6, UP0, UR4, 0xf0, URZ ;  /* 0x000000f004067890 */ /* 0x000fe4000ff1e03f */
[----:B------:R-:W-:Y:S02]  /*0110*/  UIADD3 UR4, UP1, UR4, 0x1f0, URZ ;  /* 0x000001f004047890 */ /* 0x000fe4000ff3e03f */
[----:B------:R-:W-:Y:S02]  /*0120*/  UIADD3.X UR7, URZ, UR5, URZ, UP0, !UPT ;  /* 0x000000053f077290 */ /* 0x000fe400087fe43f */
[----:B------:R-:W-:-:S07]  /*0130*/  UIADD3.X UR5, URZ, UR5, URZ, UP1, !UPT ;  /* 0x000000053f057290 */ /* 0x000fce0008ffe43f */
[----:B------:R0:W-:Y:S02]  /*0140*/  UTMACCTL.PF [UR6] ;  /* 0x00000000060079b9 */ /* 0x0001e40008040000 */
[----:B------:R0:W-:Y:S02]  /*0150*/  UTMACCTL.PF [UR4] ;  /* 0x00000000040079b9 */ /* 0x0001e40008040000 */
[----:B0-----:R-:W-:Y:S01]  /*0160*/  NOP ;  /* 0x0000000000007918 */ /* 0x001fe20000000000 */
.L_x_1:
[----:B------:R-:W-:Y:S05]  /*0170*/  BSYNC B0 ;  /* 0x0000000000007941 */ /* 0x000fea0003800000 */
.L_x_0:
[----:B------:R-:W0:Y:S01]  /*0180*/  SHFL.IDX PT, R4, R0, RZ, 0x1f ;  /* 0x00001fff00047589 */ /* 0x000e2200000e0000 */
[----:B-1----:R-:W-:Y:S01]  /*0190*/  R2UR UR20, R3 ;  /* 0x00000000031472ca */ /* 0x002fe200000e0000 */
[----:B------:R-:W-:-:S04]  /*01a0*/  UISETP.NE.AND UP0, UPT, UR8, 0x3, UPT ;  /* 0x000000030800788c */ /* 0x000fc8000bf05270 */
[----:B------:R-:W-:-:S08]  /*01b0*/  UISETP.EQ.OR UP0, UPT, UR8, URZ, !UP0 ;  /* 0x0000003f0800728c */ /* 0x000fd0000c702670 */
[----:B------:R-:W-:Y:S02]  /*01c0*/  UIADD3 UR18, UR20, -0x1, URZ ;  /* 0xffffffff14127890 */ /* 0x000fe4000fffe03f */
[----:B------:R-:W-:Y:S02]  /*01d0*/  UISETP.EQ.AND UP0, UPT, UR20, URZ, UP0 ;  /* 0x0000003f1400728c */ /* 0x000fe40008702270 */
[----:B------:R-:W-:Y:S02]  /*01e0*/  UISETP.GE.U32.AND UP1, UPT, UR18, 0x2, UPT ;  /* 0x000000021200788c */ /* 0x000fe4000bf26070 */
[----:B------:R-:W-:Y:S01]  /*01f0*/  USEL UR5, URZ, 0x1, !UP0 ;  /* 0x000000013f057887 */ /* 0x000fe2000c000000 */
[----:B0-----:R-:W-:-:S03]  /*0200*/  ISETP.NE.AND P0, PT, R4, RZ, PT ;  /* 0x000000ff0400720c */ /* 0x001fc60003f05270 */
[----:B------:R-:W-:-:S10]  /*0210*/  USEL UR5, UR5, 0x2, UP1 ;  /* 0x0000000205057887 */ /* 0x000fd40008800000 */
[----:B------:R-:W-:Y:S05]  /*0220*/  @P0 BRA `(.L_x_2) ;  /* 0x0000000000840947 */ /* 0x000fea0003800000 */
[----:B------:R-:W-:Y:S01]  /*0230*/  ELECT P0, URZ, PT ;  /* 0x00000000003f782f */ /* 0x000fe20003800000 */
[----:B------:R-:W-:-:S12]  /*0240*/  BSSY B0, `(.L_x_2) ;  /* 0x000001f000007945 */ /* 0x000fd80003800000 */
[----:B------:R-:W-:Y:S05]  /*0250*/  @!P0 BRA `(.L_x_3) ;  /* 0x0000000000748947 */ /* 0x000fea0003800000 */
[----:B------:R-:W0:Y:S01]  /*0260*/  S2UR UR6, SR_CgaCtaId ;  /* 0x00000000000679c3 */ /* 0x000e220000008800 */
[----:B------:R-:W-:Y:S01]  /*0270*/  UMOV UR4, 0x400 ;  /* 0x0000040000047882 */ /* 0x000fe20000000000 */
[----:B------:R-:W-:Y:S01]  /*0280*/  UMOV UR7, 0x1 ;  /* 0x0000000100077882 */ /* 0x000fe20000000000 */
[----:B------:R-:W-:Y:S02]  /*0290*/  UMOV UR10, 0x2 ;  /* 0x00000002000a7882 */ /* 0x000fe40000000000 */
[----:B------:R-:W-:-:S04]  /*02a0*/  UIADD3 UR10, -UR10, 0x100000, URZ ;  /* 0x001000000a0a7890 */ /* 0x000fc8000fffe13f */
[----:B------:R-:W-:Y:S02]  /*02b0*/  USHF.L.U32 UR11, UR10, 0xb, URZ ;  /* 0x0000000b0a0b7899 */ /* 0x000fe4000800063f */
[----:B------:R-:W-:Y:S02]  /*02c0*/  USHF.L.U32 UR10, UR10, 0x1, URZ ;  /* 0x000000010a0a7899 */ /* 0x000fe4000800063f */
[----:B0-----:R-:W-:Y:S02]  /*02d0*/  ULEA UR4, UR6, UR4, 0x18 ;  /* 0x0000000406047291 */ /* 0x001fe4000f8ec03f */
[----:B------:R-:W-:-:S04]  /*02e0*/  UIADD3 UR6, -UR7, 0x100000, URZ ;  /* 0x0010000007067890 */ /* 0x000fc8000fffe13f */
[----:B------:R-:W-:Y:S02]  /*02f0*/  USHF.L.U32 UR7, UR6, 0xb, URZ ;  /* 0x0000000b06077899 */ /* 0x000fe4000800063f */
[----:B------:R-:W-:Y:S01]  /*0300*/  USHF.L.U32 UR6, UR6, 0x1, URZ ;  /* 0x0000000106067899 */ /* 0x000fe2000800063f */
[----:B------:R-:W0:Y:S11]  /*0310*/  FENCE.VIEW.ASYNC.S ;  /* 0x00000000000073c6 */ /* 0x000e360000000000 */
[----:B0-----:R0:W1:Y:S01]  /*0320*/  SYNCS.EXCH.64 URZ, [UR4], UR6 ;  /* 0x00000006043f75b2 */ /* 0x0010620008000100 */
[----:B------:R0:W2:Y:S01]  /*0330*/  SYNCS.EXCH.64 URZ, [UR4+0x40], UR10 ;  /* 0x0000400a043f75b2 */ /* 0x0000a20008000100 */
[----:B------:R0:W3:Y:S01]  /*0340*/  SYNCS.EXCH.64 URZ, [UR4+0x8], UR6 ;  /* 0x00000806043f75b2 */ /* 0x0000e20008000100 */
[----:B------:R0:W4:Y:S01]  /*0350*/  SYNCS.EXCH.64 URZ, [UR4+0x48], UR10 ;  /* 0x0000480a043f75b2 */ /* 0x0001220008000100 */
[----:B------:R0:W0:Y:S01]  /*0360*/  SYNCS.EXCH.64 URZ, [UR4+0x10], UR6 ;  /* 0x00001006043f75b2 */ /* 0x0000220008000100 */
        /* <DEDUP_REMOVED lines=11> */
[----:B------:R-:W-:Y:S01]  /*0420*/  NOP ;  /* 0x0000000000007918 */ /* 0x000fe20000000000 */
.L_x_3:
[----:B0-----:R-:W-:Y:S05]  /*0430*/  BSYNC B0 ;  /* 0x0000000000007941 */ /* 0x001fea0003800000 */
.L_x_2:
[----:B------:R-:W0:Y:S01]  /*0440*/  S2UR UR16, SR_CTAID.X ;  /* 0x00000000001079c3 */ /* 0x000e220000002500 */
[----:B------:R-:W-:Y:S01]  /*0450*/  SHF.R.S32.HI R3, RZ, 0x1f, R6 ;  /* 0x0000001fff037819 */ /* 0x000fe20000011406 */
[----:B------:R-:W5:Y:S01]  /*0460*/  SHFL.IDX PT, R5, R0, RZ, 0x1f ;  /* 0x00001fff00057589 */ /* 0x000f6200000e0000 */
[----:B------:R-:W-:Y:S01]  /*0470*/  ULDC UR4, c[0x0][0x150] ;  /* 0x0000540000047ab9 */ /* 0x000fe20000000800 */
[----:B------:R-:W-:Y:S02]  /*0480*/  ELECT P0, URZ, PT ;  /* 0x00000000003f782f */ /* 0x000fe40003800000 */
[----:B------:R-:W-:Y:S01]  /*0490*/  LEA.HI R3, R3, R6, RZ, 0x7 ;  /* 0x0000000603037211 */ /* 0x000fe200078f38ff */
[----:B------:R1:W2:Y:S01]  /*04a0*/  SHFL.IDX PT, R8, R0, RZ, 0x1f ;  /* 0x00001fff00087589 */ /* 0x0002a200000e0000 */
[----:B------:R-:W-:Y:S01]  /*04b0*/  ELECT P1, URZ, PT ;  /* 0x00000000003f782f */ /* 0x000fe20003820000 */
[----:B------:R-:W3:Y:S01]  /*04c0*/  S2UR UR10, SR_CTAID.Y ;  /* 0x00000000000a79c3 */ /* 0x000ee20000002600 */
[----:B------:R-:W-:Y:S01]  /*04d0*/  LOP3.LUT R3, R3, 0xffffff80, RZ, 0xc0, !PT ;  /* 0xffffff8003037812 */ /* 0x000fe200078ec0ff */
[----:B------:R-:W-:Y:S01]  /*04e0*/  ULDC UR9, c[0x0][0x144] ;  /* 0x0000510000097ab9 */ /* 0x000fe20000000800 */
[----:B------:R-:W-:Y:S01]  /*04f0*/  UMOV UR6, 0x20 ;  /* 0x0000002000067882 */ /* 0x000fe20000000000 */
[----:B------:R-:W-:Y:S01]  /*0500*/  UMOV UR13, 0x80 ;  /* 0x00000080000d7882 */ /* 0x000fe20000000000 */
[----:B------:R-:W-:Y:S01]  /*0510*/  NOP ;  /* 0x0000000000007918 */ /* 0x000fe20000000000 */
[----:B------:R-:W-:Y:S01]  /*0520*/  IMAD.IADD R7, R6, 0x1, -R3 ;  /* 0x0000000106077824 */ /* 0x000fe200078e0a03 */
[----:B------:R-:W-:Y:S01]  /*0530*/  NOP ;  /* 0x0000000000007918 */ /* 0x000fe20000000000 */
[----:B------:R-:W-:Y:S01]  /*0540*/  ULDC UR19, c[0x0][0x148] ;  /* 0x0000520000137ab9 */ /* 0x000fe20000000800 */
[----:B------:R-:W-:Y:S01]  /*0550*/  IMAD.MOV.U32 R10, RZ, RZ, 0x1 ;  /* 0x00000001ff0a7424 */ /* 0x000fe200078e00ff */
[----:B------:R1:W4:Y:S01]  /*0560*/  SHFL.IDX PT, R13, R2, RZ, 0x1f ;  /* 0x00001fff020d7589 */ /* 0x00032200000e0000 */
[----:B------:R-:W-:-:S02]  /*0570*/  SHF.R.S32.HI R12, RZ, 0x1f, R7 ;  /* 0x0000001fff0c7819 */ /* 0x000fc40000011407 */
[----:B------:R-:W-:Y:S02]  /*0580*/  ISETP.NE.AND P2, PT, RZ, UR20, PT ;  /* 0x00000014ff007c0c */ /* 0x000fe4000bf45270 */
[----:B------:R-:W-:Y:S02]  /*0590*/  LEA.HI R3, R12, R7, RZ, 0x3 ;  /* 0x000000070c037211 */ /* 0x000fe400078f18ff */
[----:B0-----:R-:W-:Y:S02]  /*05a0*/  I2FP.F32.U32 R9, UR16 ;  /* 0x0000001000097c45 */ /* 0x001fe40008201000 */
[----:B-----5:R-:W-:Y:S02]  /*05b0*/  ISETP.NE.OR P0, PT, R5, RZ, !P0 ;  /* 0x000000ff0500720c */ /* 0x020fe40004705670 */
[--C-:B------:R-:W-:Y:S01]  /*05c0*/  SHF.R.S32.HI R5, RZ, 0x3, R3.reuse ;  /* 0x00000003ff057819 */ /* 0x100fe20000011403 */
[----:B------:R-:W-:Y:S01]  /*05d0*/  FMUL R9, R9, UR4 ;  /* 0x0000000409097c20 */ /* 0x000fe20008400000 */
[----:B-1----:R-:W-:Y:S01]  /*05e0*/  SHF.R.S32.HI R0, RZ, 0x1f, R3 ;  /* 0x0000001fff007819 */ /* 0x002fe20000011403 */
[----:B------:R-:W-:Y:S01]  /*05f0*/  ULDC UR4, c[0x0][0x154] ;  /* 0x0000550000047ab9 */ /* 0x000fe20000000800 */
[----:B------:R-:W-:-:S02]  /*0600*/  SHF.R.S32.HI R3, RZ, 0x1f, R4 ;  /* 0x0000001fff037819 */ /* 0x000fc40000011404 */
[----:B------:R-:W-:Y:S01]  /*0610*/  LEA.HI R0, R0, R5, RZ, 0x2 ;  /* 0x0000000500007211 */ /* 0x000fe200078f10ff */
[----:B------:R-:W0:Y:S01]  /*0620*/  F2I.U32.TRUNC.NTZ R9, R9 ;  /* 0x0000000900097305 */ /* 0x000e22000020f000 */
[----:B------:R-:W-:Y:S02]  /*0630*/  LEA.HI R3, R3, R4, RZ, 0x2 ;  /* 0x0000000403037211 */ /* 0x000fe400078f10ff */
[----:B--2---:R-:W-:Y:S01]  /*0640*/  ISETP.NE.OR P1, PT, R8, RZ, !P1 ;  /* 0x000000ff0800720c */ /* 0x004fe20004f25670 */
[----:B------:R-:W-:Y:S01]  /*0650*/  VOTEU.ALL UP0, P0 ;  /* 0x00000000003f7886 */ /* 0x000fe20000000000 */
[----:B---3--:R-:W-:Y:S02]  /*0660*/  I2FP.F32.U32 R8, UR10 ;  /* 0x0000000a00087c45 */ /* 0x008fe40008201000 */
[----:B------:R-:W-:Y:S02]  /*0670*/  LOP3.LUT R0, R0, 0xfffffffc, RZ, 0xc0, !PT ;  /* 0xfffffffc00007812 */ /* 0x000fe400078ec0ff */
[----:B------:R-:W-:Y:S01]  /*0680*/  LOP3.LUT R3, R3, 0x3ffffffc, RZ, 0xc0, !PT ;  /* 0x3ffffffc03037812 */ /* 0x000fe200078ec0ff */
[----:B------:R-:W-:Y:S01]  /*0690*/  FMUL R8, R8, UR4 ;  /* 0x0000000408087c20 */ /* 0x000fe20008400000 */
[----:B------:R-:W1:Y:S01]  /*06a0*/  @!UP0 S2UR UR12, SR_CgaCtaId ;  /* 0x00000000000c89c3 */ /* 0x000e620000008800 */
[----:B------:R-:W-:Y:S01]  /*06b0*/  IMAD.IADD R0, R5, 0x1, -R0 ;  /* 0x0000000105007824 */ /* 0x000fe200078e0a00 */
[----:B------:R-:W-:-:S04]  /*06c0*/  @!UP0 UIADD3 UR6, -UR6, 0x100000, URZ ;  /* 0x0010000006068890 */ /* 0x000fc8000fffe13f */
[----:B------:R-:W-:Y:S02]  /*06d0*/  @!UP0 USHF.L.U32 UR7, UR6, 0xb, URZ ;  /* 0x0000000b06078899 */ /* 0x000fe4000800063f */
[----:B------:R-:W-:Y:S01]  /*06e0*/  @!UP0 USHF.L.U32 UR6, UR6, 0x1, URZ ;  /* 0x0000000106068899 */ /* 0x000fe2000800063f */
[----:B------:R-:W-:Y:S01]  /*06f0*/  IMAD.IADD R3, R4, 0x1, -R3 ;  /* 0x0000000104037824 */ /* 0x000fe200078e0a03 */
[----:B0-----:R-:W-:Y:S01]  /*0700*/  R2UR UR4, R9 ;  /* 0x00000000090472ca */ /* 0x001fe200000e0000 */
[----:B------:R-:W-:Y:S01]  /*0710*/  VOTEU.ALL UP1, P1 ;  /* 0x00000000003f7886 */ /* 0x000fe20000820000 */
[----:B------:R-:W0:Y:S01]  /*0720*/  F2I.U32.TRUNC.NTZ R8, R8 ;  /* 0x0000000800087305 */ /* 0x000e22000020f000 */
[----:B------:R-:W-:Y:S01]  /*0730*/  IMAD R0, R3, 0x4, R0 ;  /* 0x0000000403007824 */ /* 0x000fe200078e0200 */
[----:B------:R-:W-:Y:S01]  /*0740*/  VOTEU.ALL UP2, P1 ;  /* 0x00000000003f7886 */ /* 0x000fe20000840000 */
[----:B------:R-:W-:Y:S01]  /*0750*/  VOTEU.ALL UP3, P1 ;  /* 0x00000000003f7886 */ /* 0x000fe20000860000 */
[----:B------:R-:W2:Y:S01]  /*0760*/  @!UP1 S2UR UR15, SR_CgaCtaId ;  /* 0x00000000000f99c3 */ /* 0x000ea20000008800 */
[C---:B------:R-:W-:Y:S01]  /*0770*/  IMAD.SHL.U32 R11, R0.reuse, 0x4, RZ ;  /* 0x00000004000b7824 */ /* 0x040fe200078e00ff */
[C---:B------:R-:W-:Y:S01]  /*0780*/  LEA.HI R3, R0.reuse, R0, RZ, 0x1 ;  /* 0x0000000000037211 */ /* 0x040fe200078f08ff */
[----:B------:R-:W-:Y:S01]  /*0790*/  @!UP1 UMOV UR14, 0x400 ;  /* 0x00000400000e9882 */ /* 0x000fe20000000000 */
[----:B------:R-:W-:Y:S01]  /*07a0*/  VOTEU.ALL UP4, P1 ;  /* 0x00000000003f7886 */ /* 0x000fe20000880000 */
[----:B------:R-:W-:Y:S01]  /*07b0*/  VOTEU.ALL UP5, P1 ;  /* 0x00000000003f7886 */ /* 0x000fe200008a0000 */
[----:B------:R-:W-:Y:S01]  /*07c0*/  LOP3.LUT R3, R3, 0xfffffffe, RZ, 0xc0, !PT ;  /* 0xfffffffe03037812 */ /* 0x000fe200078ec0ff */
[----:B------:R-:W-:Y:S01]  /*07d0*/  UIADD3 UR4, -UR4, URZ, URZ ;  /* 0x0000003f04047290 */ /* 0x000fe2000fffe13f */
[----:B------:R-:W-:-:S03]  /*07e0*/  LOP3.LUT R11, R0, 0xc, R11, 0x78, !PT ;  /* 0x0000000c000b7812 */ /* 0x000fc600078e780b */
[----:B------:R-:W-:Y:S01]  /*07f0*/  UIMAD UR9, UR9, UR4, UR16 ;  /* 0x00000004090972a4 */ /* 0x000fe2000f8e0210 */
[----:B------:R-:W-:Y:S01]  /*0800*/  IMAD.IADD R3, R0, 0x1, -R3 ;  /* 0x0000000100037824 */ /* 0x000fe200078e0a03 */
[----:B0-----:R-:W-:Y:S01]  /*0810*/  R2UR UR11, R8 ;  /* 0x00000000080b72ca */ /* 0x001fe200000e0000 */
[----:B------:R-:W-:Y:S02]  /*0820*/  @!UP0 UMOV UR4, 0x400 ;  /* 0x0000040000048882 */ /* 0x000fe40000000000 */
[----:B-1----:R-:W-:Y:S01]  /*0830*/  @!UP0 ULEA UR4, UR12, UR4, 0x18 ;  /* 0x000000040c048291 */ /* 0x002fe2000f8ec03f */
[----:B------:R-:W-:Y:S01]  /*0840*/  ISETP.NE.AND P3, PT, R3, UR9, PT ;  /* 0x0000000903007c0c */ /* 0x000fe2000bf65270 */
[----:B------:R-:W-:-:S04]  /*0850*/  @!UP1 UIADD3 UR12, -UR13, 0x100000, URZ ;  /* 0x001000000d0c9890 */ /* 0x000fc8000fffe13f */
[----:B------:R-:W-:Y:S02]  /*0860*/  @!UP1 USHF.L.U32 UR13, UR12, 0xb, URZ ;  /* 0x0000000b0c0d9899 */ /* 0x000fe4000800063f */
[----:B------:R-:W-:Y:S01]  /*0870*/  @!UP1 USHF.L.U32 UR12, UR12, 0x1, URZ ;  /* 0x000000010c0c9899 */ /* 0x000fe2000800063f */
[----:B------:R-:W0:Y:S01]  /*0880*/  LDC R3, c[0x0][0x140] ;  /* 0x00005000ff037b82 */ /* 0x000e220000000800 */
[----:B------:R-:W-:Y:S01]  /*0890*/  VOTEU.ALL UP0, P0 ;  /* 0x00000000003f7886 */ /* 0x000fe20000000000 */
[----:B--2---:R-:W-:Y:S01]  /*08a0*/  @!UP1 ULEA UR14, UR15, UR14, 0x18 ;  /* 0x0000000e0f0e9291 */ /* 0x004fe2000f8ec03f */
[----:B------:R-:W-:Y:S01]  /*08b0*/  VOTEU.ALL UP1, P0 ;  /* 0x00000000003f7886 */ /* 0x000fe20000020000 */
[----:B------:R-:W-:Y:S01]  /*08c0*/  UIADD3 UR11, -UR11, URZ, URZ ;  /* 0x0000003f0b0b7290 */ /* 0x000fe2000fffe13f */
[----:B------:R-:W1:Y:S02]  /*08d0*/  FENCE.VIEW.ASYNC.S ;  /* 0x00000000000073c6 */ /* 0x000e640000000000 */
[----:B-1----:R-:W1:Y:S01]  /*08e0*/  @!UP0 SYNCS.EXCH.64 URZ, [UR4+0xb0], UR6 ;  /* 0x0000b006043f85b2 */ /* 0x002e620008000100 */
[----:B------:R-:W-:-:S02]  /*08f0*/  LOP3.LUT P0, RZ, R7, 0x7, RZ, 0xc0, !PT ;  /* 0x0000000707ff7812 */ /* 0x000fc4000780c0ff */
[C---:B------:R-:W-:Y:S02]  /*0900*/  @P3 LEA.HI R0, R11.reuse, R11, RZ, 0x1 ;  /* 0x0000000b0b003211 */ /* 0x040fe400078f08ff */
[----:B------:R-:W-:Y:S02]  /*0910*/  ISETP.LT.U32.AND P0, PT, R11, 0x2, !P0 ;  /* 0x000000020b00780c */ /* 0x000fe40004701070 */
[----:B------:R-:W-:Y:S02]  /*0920*/  @P3 SHF.R.S32.HI R0, RZ, 0x1, R0 ;  /* 0x00000001ff003819 */ /* 0x000fe40000011400 */
[----:B0-----:R-:W-:Y:S01]  /*0930*/  ISETP.EQ.U32.AND P1, PT, R3, 0x1, PT ;  /* 0x000000010300780c */ /* 0x001fe20003f22070 */
[----:B------:R0:W2:Y:S01]  /*0940*/  @!UP1 SYNCS.EXCH.64 URZ, [UR4+0xb8], UR6 ;  /* 0x0000b806043f95b2 */ /* 0x0000a20008000100 */
[----:B------:R-:W-:Y:S01]  /*0950*/  NOP ;  /* 0x0000000000007918 */ /* 0x000fe20000000000 */
[----:B------:R-:W-:Y:S01]  /*0960*/  SEL R3, RZ, 0x1, !P0 ;  /* 0x00000001ff037807 */ /* 0x000fe20004000000 */
[----:B0-----:R-:W-:Y:S01]  /*0970*/  UIMAD UR4, UR19, UR11, UR10 ;  /* 0x0000000b130472a4 */ /* 0x001fe2000f8e020a */
[----:B------:R0:W3:Y:S05]  /*0980*/  @!UP2 SYNCS.EXCH.64 URZ, [UR14+0x90], UR12 ;  /* 0x0000900c0e3fa5b2 */ /* 0x0000ea0008000100 */
[----:B------:R-:W-:-:S04]  /*0990*/  @P3 ISETP.NE.AND P4, PT, R0, UR4, PT ;  /* 0x0000000400003c0c */ /* 0x000fc8000bf85270 */
[----:B------:R-:W-:-:S04]  /*09a0*/  @P3 SEL R10, RZ, 0x1, P4 ;  /* 0x00000001ff0a3807 */ /* 0x000fc80002000000 */
[----:B------:R-:W-:Y:S01]  /*09b0*/  LOP3.LUT R10, R10, R3, RZ, 0xc0, !PT ;  /* 0x000000030a0a7212 */ /* 0x000fe200078ec0ff */
[----:B------:R0:W0:Y:S01]  /*09c0*/  @!UP3 SYNCS.EXCH.64 URZ, [UR14+0x98], UR12 ;  /* 0x0000980c0e3fb5b2 */ /* 0x0000220008000100 */
[----:B------:R0:W0:Y:S01]  /*09d0*/  @!UP4 SYNCS.EXCH.64 URZ, [UR14+0xa0], UR12 ;  /* 0x0000a00c0e3fc5b2 */ /* 0x0000220008000100 */
[----:B------:R0:W0:Y:S01]  /*09e0*/  @!UP5 SYNCS.EXCH.64 URZ, [UR14+0xa8], UR12 ;  /* 0x0000a80c0e3fd5b2 */ /* 0x0000220008000100 */
[----:B------:R-:W-:Y:S01]  /*09f0*/  NOP ;  /* 0x0000000000007918 */ /* 0x000fe20000000000 */
[----:B-1--4-:R-:W-:Y:S05]  /*0a00*/  @!P1 BRA `(.L_x_4) ;  /* 0x0000000000089947 */ /* 0x012fea0003800000 */
[----:B0-23--:R-:W-:Y:S01]  /*0a10*/  UCGABAR_ARV ;  /* 0x00000000000079c7 */ /* 0x00dfe20008000000 */
[----:B------:R-:W-:Y:S05]  /*0a20*/  BRA `(.L_x_5) ;  /* 0x0000000000047947 */ /* 0x000fea0003800000 */
.L_x_4:
[----:B0-23--:R-:W-:Y:S01]  /*0a30*/  NOP ;  /* 0x0000000000007918 */ /* 0x00dfe20000000000 */
.L_x_5:
[----:B------:R-:W-:Y:S01]  /*0a40*/  ULDC.64 UR6, c[0x0][0x598] ;  /* 0x0001660000067ab9 */ /* 0x000fe20000000a00 */
[----:B------:R-:W-:Y:S01]  /*0a50*/  ULDC.64 UR26, c[0x0][0x208] ;  /* 0x00008200001a7ab9 */ /* 0x000fe20000000a00 */
[----:B------:R-:W-:-:S04]  /*0a60*/  ISETP.NE.U32.AND P0, PT, RZ, UR6, PT ;  /* 0x00000006ff007c0c */ /* 0x000fc8000bf05070 */
[----:B------:R-:W-:-:S13]  /*0a70*/  ISETP.NE.AND.EX P0, PT, RZ, UR7, PT, P0 ;  /* 0x00000007ff007c0c */ /* 0x000fda000bf05300 */
[----:B------:R-:W-:Y:S05]  /*0a80*/  @!P0 BRA `(.L_x_6) ;  /* 0x00000000001c8947 */ /* 0x000fea0003800000 */
[----:B------:R-:W0:Y:S02]  /*0a90*/  LDC.64 R2, c[0x0][0x598] ;  /* 0x00016600ff027b82 */ /* 0x000e240000000a00 */
[----:B0-----:R-:W2:Y:S02]  /*0aa0*/  LDG.E.64 R2, desc[UR26][R2.64] ;  /* 0x0000001a02027981 */ /* 0x001ea4000c1e1b00 */
[----:B--2---:R-:W-:-:S04]  /*0ab0*/  ISETP.NE.U32.AND P0, PT, R2, RZ, PT ;  /* 0x000000ff0200720c */ /* 0x004fc80003f05070 */
[----:B------:R-:W-:-:S13]  /*0ac0*/  ISETP.NE.AND.EX P0, PT, R3, RZ, PT, P0 ;  /* 0x000000ff0300720c */ /* 0x000fda0003f05300 */
[----:B------:R-:W-:Y:S05]  /*0ad0*/  @!P0 BRA `(.L_x_6) ;  /* 0x0000000000088947 */ /* 0x000fea0003800000 */
[----:B------:R0:W5:Y:S01]  /*0ae0*/  LD.E R9, desc[UR26][R2.64] ;  /* 0x0000001a02097980 */ /* 0x000162000c101900 */
[----:B------:R-:W-:Y:S05]  /*0af0*/  BRA `(.L_x_7) ;  /* 0x0000000000207947 */ /* 0x000fea0003800000 */
.L_x_6:
[----:B------:R-:W-:Y:S02]  /*0b00*/  ULDC.64 UR6, c[0x0][0x588] ;  /* 0x0001620000067ab9 */ /* 0x000fe40000000a00 */
[----:B------:R-:W-:-:S04]  /*0b10*/  ISETP.NE.U32.AND P0, PT, RZ, UR6, PT ;  /* 0x00000006ff007c0c */ /* 0x000fc8000bf05070 */
[----:B------:R-:W-:-:S13]  /*0b20*/  ISETP.NE.AND.EX P0, PT, RZ, UR7, PT, P0 ;  /* 0x00000007ff007c0c */ /* 0x000fda000bf05300 */
[----:B------:R-:W-:Y:S05]  /*0b30*/  @!P0 BRA `(.L_x_8) ;  /* 0x00000000000c8947 */ /* 0x000fea0003800000 */
[----:B------:R-:W0:Y:S02]  /*0b40*/  LDC.64 R2, c[0x0][0x588] ;  /* 0x00016200ff027b82 */ /* 0x000e240000000a00 */
[----:B0-----:R1:W5:Y:S01]  /*0b50*/  LDG.E R9, desc[UR26][R2.64] ;  /* 0x0000001a02097981 */ /* 0x001362000c1e1900 */
[----:B------:R-:W-:Y:S05]  /*0b60*/  BRA `(.L_x_7) ;  /* 0x0000000000047947 */ /* 0x000fea0003800000 */
.L_x_8:
[----:B------:R-:W2:Y:S02]  /*0b70*/  LDC R9, c[0x0][0x580] ;  /* 0x00016000ff097b82 */ /* 0x000ea40000000800 */
.L_x_7:
[----:B------:R-:W-:Y:S02]  /*0b80*/  ULDC.64 UR6, c[0x0][0x5a0] ;  /* 0x0001680000067ab9 */ /* 0x000fe40000000a00 */
[----:B------:R-:W-:-:S04]  /*0b90*/  ISETP.NE.U32.AND P0, PT, RZ, UR6, PT ;  /* 0x00000006ff007c0c */ /* 0x000fc8000bf05070 */
[----:B------:R-:W-:-:S13]  /*0ba0*/  ISETP.NE.AND.EX P0, PT, RZ, UR7, PT, P0 ;  /* 0x00000007ff007c0c */ /* 0x000fda000bf05300 */
[----:B------:R-:W-:Y:S05]  /*0bb0*/  @!P0 BRA `(.L_x_9) ;  /* 0x00000000001c8947 */ /* 0x000fea0003800000 */
[----:B01----:R-:W0:Y:S02]  /*0bc0*/  LDC.64 R2, c[0x0][0x5a0] ;  /* 0x00016800ff027b82 */ /* 0x003e240000000a00 */
[----:B0-----:R-:W3:Y:S02]  /*0bd0*/  LDG.E.64 R2, desc[UR26][R2.64] ;  /* 0x0000001a02027981 */ /* 0x001ee4000c1e1b00 */
[----:B---3--:R-:W-:-:S04]  /*0be0*/  ISETP.NE.U32.AND P0, PT, R2, RZ, PT ;  /* 0x000000ff0200720c */ /* 0x008fc80003f05070 */
[----:B------:R-:W-:-:S13]  /*0bf0*/  ISETP.NE.AND.EX P0, PT, R3, RZ, PT, P0 ;  /* 0x000000ff0300720c */ /* 0x000fda0003f05300 */
[----:B------:R-:W-:Y:S05]  /*0c00*/  @!P0 BRA `(.L_x_9) ;  /* 0x0000000000088947 */ /* 0x000fea0003800000 */
[----:B------:R0:W5:Y:S01]  /*0c10*/  LD.E R8, desc[UR26][R2.64] ;  /* 0x0000001a02087980 */ /* 0x000162000c101900 */
[----:B------:R-:W-:Y:S05]  /*0c20*/  BRA `(.L_x_10) ;  /* 0x0000000000207947 */ /* 0x000fea0003800000 */
.L_x_9:
[----:B------:R-:W-:Y:S02]  /*0c30*/  ULDC.64 UR6, c[0x0][0x590] ;  /* 0x0001640000067ab9 */ /* 0x000fe40000000a00 */
[----:B------:R-:W-:-:S04]  /*0c40*/  ISETP.NE.U32.AND P0, PT, RZ, UR6, PT ;  /* 0x00000006ff007c0c */ /* 0x000fc8000bf05070 */
[----:B------:R-:W-:-:S13]  /*0c50*/  ISETP.NE.AND.EX P0, PT, RZ, UR7, PT, P0 ;  /* 0x00000007ff007c0c */ /* 0x000fda000bf05300 */
[----:B------:R-:W-:Y:S05]  /*0c60*/  @!P0 BRA `(.L_x_11) ;  /* 0x00000000000c8947 */ /* 0x000fea0003800000 */
[----:B01----:R-:W0:Y:S02]  /*0c70*/  LDC.64 R2, c[0x0][0x590] ;  /* 0x00016400ff027b82 */ /* 0x003e240000000a00 */
[----:B0-----:R1:W5:Y:S01]  /*0c80*/  LDG.E R8, desc[UR26][R2.64] ;  /* 0x0000001a02087981 */ /* 0x001362000c1e1900 */
[----:B------:R-:W-:Y:S05]  /*0c90*/  BRA `(.L_x_10) ;  /* 0x0000000000047947 */ /* 0x000fea0003800000 */
.L_x_11:
[----:B------:R-:W3:Y:S02]  /*0ca0*/  LDC R8, c[0x0][0x584] ;  /* 0x00016100ff087b82 */ /* 0x000ee40000000800 */
.L_x_10:
[----:B------:R-:W-:Y:S01]  /*0cb0*/  ULDC UR4, c[0x0][0x65c] ;  /* 0x0001970000047ab9 */ /* 0x000fe20000000800 */
[----:B01----:R-:W0:Y:S01]  /*0cc0*/  LDC.64 R2, c[0x0][0x650] ;  /* 0x00019400ff027b82 */ /* 0x003e220000000a00 */
[----:B------:R-:W-:Y:S01]  /*0cd0*/  UISETP.NE.AND UP2, UPT, UR4, 0x1, UPT ;  /* 0x000000010400788c */ /* 0x000fe2000bf45270 */
[----:B------:R-:W-:Y:S01]  /*0ce0*/  PRMT R14, RZ, 0x7610, R14 ;  /* 0x00007610ff0e7816 */ /* 0x000fe2000000000e */
[----:B------:R-:W-:Y:S01]  /*0cf0*/  UISETP.NE.AND UP0, UPT, UR20, 0x2, UPT ;  /* 0x000000021400788c */ /* 0x000fe2000bf05270 */
[----:B------:R-:W-:Y:S02]  /*0d00*/  IMAD.MOV.U32 R5, RZ, RZ, -0x1 ;  /* 0xffffffffff057424 */ /* 0x000fe400078e00ff */
[----:B------:R-:W-:-:S06]  /*0d10*/  IMAD.MOV.U32 R4, RZ, RZ, -0x1 ;  /* 0xffffffffff047424 */ /* 0x000fcc00078e00ff */
[----:B------:R-:W-:Y:S01]  /*0d20*/  @UP2 ULDC UR14, c[0x0][0x10] ;  /* 0x00000400000e2ab9 */ /* 0x000fe20000000800 */
[----:B------:R-:W-:Y:S01]  /*0d30*/  @UP2 UMOV UR6, UR10 ;  /* 0x0000000a00062c82 */ /* 0x000fe20008000000 */
[----:B------:R-:W-:Y:S01]  /*0d40*/  @UP2 UMOV UR7, URZ ;  /* 0x0000003f00072c82 */ /* 0x000fe20008000000 */
[----:B------:R-:W-:Y:S01]  /*0d50*/  @!UP2 ULDC UR17, c[0x0][0xc] ;  /* 0x000003000011aab9 */ /* 0x000fe20000000800 */
[----:B------:R-:W-:Y:S01]  /*0d60*/  @UP2 UIMAD.WIDE.U32 UR14, UR16, UR14, UR6 ;  /* 0x0000000e100e22a5 */ /* 0x000fe2000f8e0006 */
[----:B------:R-:W-:Y:S01]  /*0d70*/  ULDC UR12, c[0x0][0xc] ;  /* 0x00000300000c7ab9 */ /* 0x000fe20000000800 */
[----:B------:R-:W-:Y:S01]  /*0d80*/  ULDC UR13, c[0x0][0x10] ;  /* 0x00000400000d7ab9 */ /* 0x000fe20000000800 */
[----:B------:R-:W-:Y:S01]  /*0d90*/  @UP2 UMOV UR4, URZ ;  /* 0x0000003f00042c82 */ /* 0x000fe20008000000 */
[----:B------:R-:W-:Y:S01]  /*0da0*/  UMOV UR6, UR16 ;  /* 0x0000001000067c82 */ /* 0x000fe20008000000 */
[----:B------:R-:W-:Y:S01]  /*0db0*/  UMOV UR7, URZ ;  /* 0x0000003f00077c82 */ /* 0x000fe20008000000 */
[----:B------:R-:W-:-:S02]  /*0dc0*/  UIMAD.WIDE.U32 UR12, UR12, UR13, URZ ;  /* 0x0000000d0c0c72a5 */ /* 0x000fc4000f8e003f */
[----:B------:R-:W-:Y:S02]  /*0dd0*/  @UP2 UIADD3 UR15, UR15, UR4, URZ ;  /* 0x000000040f0f2290 */ /* 0x000fe4000fffe03f */
[----:B------:R-:W-:Y:S01]  /*0de0*/  @!UP2 UIMAD.WIDE.U32 UR6, UR10, UR17, UR6 ;  /* 0x000000110a06a2a5 */ /* 0x000fe2000f8e0006 */
[----:B------:R-:W-:Y:S02]  /*0df0*/  ULDC UR4, c[0x0][0x14] ;  /* 0x0000050000047ab9 */ /* 0x000fe40000000800 */
[----:B------:R-:W-:Y:S02]  /*0e00*/  UIMAD.WIDE.U32 UR24, UR12, UR4, URZ ;  /* 0x000000040c1872a5 */ /* 0x000fe4000f8e003f */
[----:B------:R-:W-:Y:S02]  /*0e10*/  UIMAD UR4, UR13, UR4, URZ ;  /* 0x000000040d0472a4 */ /* 0x000fe4000f8e023f */
[----:B------:R-:W-:Y:S01]  /*0e20*/  @!UP2 UMOV UR14, UR6 ;  /* 0x00000006000eac82 */ /* 0x000fe20008000000 */
[----:B------:R-:W-:Y:S01]  /*0e30*/  @!UP2 UMOV UR15, UR7 ;  /* 0x00000007000fac82 */ /* 0x000fe20008000000 */
[----:B------:R-:W-:-:S02]  /*0e40*/  UIADD3 UR6, UR25, UR4, URZ ;  /* 0x0000000419067290 */ /* 0x000fc4000fffe03f */
[----:B------:R-:W-:-:S04]  /*0e50*/  UIADD3 UR4, UP1, UR14, UR24, URZ ;  /* 0x000000180e047290 */ /* 0x000fc8000ff3e03f */
[----:B------:R-:W-:Y:S02]  /*0e60*/  UIADD3.X UR7, UR15, UR6, URZ, UP1, !UPT ;  /* 0x000000060f077290 */ /* 0x000fe40008ffe43f */
[----:B------:R-:W-:Y:S02]  /*0e70*/  USEL UR4, UR4, UR14, !UP0 ;  /* 0x0000000e04047287 */ /* 0x000fe4000c000000 */
[----:B------:R-:W-:-:S04]  /*0e80*/  USEL UR7, UR7, UR15, !UP0 ;  /* 0x0000000f07077287 */ /* 0x000fc8000c000000 */
[----:B0-----:R-:W-:Y:S01]  /*0e90*/  ISETP.LE.U32.AND P0, PT, R2, UR4, PT ;  /* 0x0000000402007c0c */ /* 0x001fe2000bf03070 */
[----:B------:R-:W-:Y:S02]  /*0ea0*/  IMAD.U32 R2, RZ, RZ, UR4 ;  /* 0x00000004ff027e24 */ /* 0x000fe4000f8e00ff */
[----:B------:R-:W-:-:S05]  /*0eb0*/  IMAD.U32 R0, RZ, RZ, UR7 ;  /* 0x00000007ff007e24 */ /* 0x000fca000f8e00ff */
[----:B------:R-:W-:Y:S01]  /*0ec0*/  ISETP.GE.U32.AND.EX P0, PT, R0, R3, PT, P0 ;  /* 0x000000030000720c */ /* 0x000fe20003f06100 */
[----:B------:R-:W-:Y:S02]  /*0ed0*/  IMAD.U32 R3, RZ, RZ, UR7 ;  /* 0x00000007ff037e24 */ /* 0x000fe4000f8e00ff */
[----:B------:R-:W-:-:S10]  /*0ee0*/  IMAD.MOV.U32 R0, RZ, RZ, -0x1 ;  /* 0xffffffffff007424 */ /* 0x000fd400078e00ff */
[----:B------:R-:W-:Y:S05]  /*0ef0*/  @P0 BRA `(.L_x_12) ;  /* 0x00000004004c0947 */ /* 0x000fea0003800000 */
[----:B------:R-:W-:Y:S01]  /*0f00*/  ULDC.64 UR20, c[0x0][0x628] ;  /* 0x00018a0000147ab9 */ /* 0x000fe20000000a00 */
[C---:B------:R-:W-:Y:S01]  /*0f10*/  R2UR UR23, R2.reuse ;  /* 0x00000000021772ca */ /* 0x040fe200000e0000 */
[----:B------:R-:W-:Y:S01]  /*0f20*/  ULDC UR22, c[0x0][0x630] ;  /* 0x00018c0000167ab9 */ /* 0x000fe20000000800 */
[----:B------:R-:W-:Y:S02]  /*0f30*/  ISETP.NE.U32.AND P0, PT, RZ, UR20, PT ;  /* 0x00000014ff007c0c */ /* 0x000fe4000bf05070 */
[----:B------:R-:W-:Y:S02]  /*0f40*/  R2UR UR12, R2 ;  /* 0x00000000020c72ca */ /* 0x000fe400000e0000 */
[----:B------:R-:W-:Y:S02]  /*0f50*/  ISETP.NE.AND.EX P0, PT, RZ, UR21, PT, P0 ;  /* 0x00000015ff007c0c */ /* 0x000fe4000bf05300 */
[----:B------:R-:W-:-:S11]  /*0f60*/  R2UR UR7, R3 ;  /* 0x00000000030772ca */ /* 0x000fd600000e0000 */
[----:B------:R-:W-:Y:S05]  /*0f70*/  @!P0 BRA `(.L_x_13) ;  /* 0x0000000000348947 */ /* 0x000fea0003800000 */
[----:B------:R-:W-:Y:S01]  /*0f80*/  R2UR UR7, R2 ;  /* 0x00000000020772ca */ /* 0x000fe200000e0000 */
[----:B------:R-:W-:Y:S01]  /*0f90*/  ULDC UR4, c[0x0][0x634] ;  /* 0x00018d0000047ab9 */ /* 0x000fe20000000800 */
[----:B------:R-:W-:-:S11]  /*0fa0*/  R2UR UR12, R3 ;  /* 0x00000000030c72ca */ /* 0x000fd600000e0000 */
[----:B------:R-:W-:-:S04]  /*0fb0*/  UIADD3 UR4, UP1, UR7, UR4, URZ ;  /* 0x0000000407047290 */ /* 0x000fc8000ff3e03f */
[----:B------:R-:W-:-:S04]  /*0fc0*/  UIADD3.X UR7, URZ, UR12, URZ, UP1, !UPT ;  /* 0x0000000c3f077290 */ /* 0x000fc80008ffe43f */
[----:B------:R-:W-:-:S04]  /*0fd0*/  UIMAD.WIDE.U32 UR12, UR7, UR20, URZ ;  /* 0x00000014070c72a5 */ /* 0x000fc8000f8e003f */
[----:B------:R-:W-:Y:S02]  /*0fe0*/  UIMAD.WIDE.U32 UR14, UP1, UR4, UR21, UR12 ;  /* 0x00000015040e72a5 */ /* 0x000fe4000f82000c */
[----:B------:R-:W-:Y:S02]  /*0ff0*/  UIMAD.WIDE.U32 UR12, UR4, UR20, URZ ;  /* 0x00000014040c72a5 */ /* 0x000fe4000f8e003f */
[----:B------:R-:W-:Y:S02]  /*1000*/  UIADD3.X UR17, URZ, URZ, URZ, UP1, !UPT ;  /* 0x0000003f3f117290 */ /* 0x000fe40008ffe43f */
[----:B------:R-:W-:Y:S01]  /*1010*/  UIADD3 URZ, UP1, UR13, UR14, URZ ;  /* 0x0000000e0d3f7290 */ /* 0x000fe2000ff3e03f */
[----:B------:R-:W-:-:S03]  /*1020*/  UMOV UR16, UR15 ;  /* 0x0000000f00107c82 */ /* 0x000fc60008000000 */
[----:B------:R-:W-:-:S07]  /*1030*/  UIMAD.WIDE.U32.X UR12, UR7, UR21, UR16, UP1 ;  /* 0x00000015070c72a5 */ /* 0x000fce00088e0410 */
[----:B------:R-:W-:-:S05]  /*1040*/  UMOV UR7, UR13 ;  /* 0x0000000d00077c82 */ /* 0x000fca0008000000 */
.L_x_13:
[----:B------:R-:W-:Y:S01]  /*1050*/  USHF.R.U64 UR4, UR12, UR22, UR7 ;  /* 0x000000160c047299 */ /* 0x000fe20008001207 */
[----:B------:R-:W-:Y:S01]  /*1060*/  R2UR UR13, R3 ;  /* 0x00000000030d72ca */ /* 0x000fe200000e0000 */
[----:B------:R-:W-:Y:S02]  /*1070*/  USHF.R.U32.HI UR7, URZ, UR22, UR7 ;  /* 0x000000163f077299 */ /* 0x000fe40008011607 */
[----:B------:R-:W-:Y:S01]  /*1080*/  UIADD3 UR14, UP1, URZ, -UR4, URZ ;  /* 0x800000043f0e7290 */ /* 0x000fe2000ff3e03f */
[----:B------:R-:W-:Y:S01]  /*1090*/  ULDC.64 UR16, c[0x0][0x620] ;  /* 0x0001880000107ab9 */ /* 0x000fe20000000a00 */
[----:B------:R-:W-:Y:S02]  /*10a0*/  UMOV UR12, UR23 ;  /* 0x00000017000c7c82 */ /* 0x000fe40008000000 */
[----:B------:R-:W-:Y:S01]  /*10b0*/  UIADD3.X UR7, URZ, ~UR7, URZ, UP1, !UPT ;  /* 0x800000073f077290 */ /* 0x000fe20008ffe43f */
[----:B------:R-:W-:Y:S01]  /*10c0*/  ULDC UR15, c[0x0][0x618] ;  /* 0x00018600000f7ab9 */ /* 0x000fe20000000800 */
[----:B------:R-:W-:-:S02]  /*10d0*/  @UP2 UIMAD UR9, UR19, UR11, UR10 ;  /* 0x0000000b130922a4 */ /* 0x000fc4000f8e020a */
[----:B------:R-:W-:Y:S02]  /*10e0*/  UIMAD UR7, UR7, UR16, URZ ;  /* 0x00000010070772a4 */ /* 0x000fe4000f8e023f */
[----:B------:R-:W-:Y:S02]  /*10f0*/  UIMAD.WIDE.U32 UR12, UR14, UR16, UR12 ;  /* 0x000000100e0c72a5 */ /* 0x000fe4000f8e000c */
[----:B------:R-:W-:Y:S01]  /*1100*/  UIMAD UR14, UR14, UR17, UR7 ;  /* 0x000000110e0e72a4 */ /* 0x000fe2000f8e0207 */
[----:B------:R-:W-:Y:S01]  /*1110*/  ULDC.64 UR10, c[0x0][0x640] ;  /* 0x00019000000a7ab9 */ /* 0x000fe20000000a00 */
[----:B------:R-:W-:Y:S02]  /*1120*/  ULDC UR16, c[0x0][0x608] ;  /* 0x0001820000107ab9 */ /* 0x000fe40000000800 */
[----:B------:R-:W-:Y:S01]  /*1130*/  UIADD3 UR13, UR13, UR14, URZ ;  /* 0x0000000e0d0d7290 */ /* 0x000fe2000fffe03f */
[----:B------:R-:W-:Y:S01]  /*1140*/  ISETP.NE.U32.AND P0, PT, RZ, UR10, PT ;  /* 0x0000000aff007c0c */ /* 0x000fe2000bf05070 */
[----:B------:R-:W-:Y:S01]  /*1150*/  ULDC UR23, c[0x0][0x658] ;  /* 0x0001960000177ab9 */ /* 0x000fe20000000800 */
[----:B------:R-:W-:Y:S01]  /*1160*/  ULDC UR7, c[0x0][0x600] ;  /* 0x0001800000077ab9 */ /* 0x000fe20000000800 */
[----:B------:R-:W-:Y:S01]  /*1170*/  USHF.R.U64 UR22, UR12, UR15, UR13 ;  /* 0x0000000f0c167299 */ /* 0x000fe2000800120d */
[----:B------:R-:W-:Y:S01]  /*1180*/  ISETP.NE.AND.EX P0, PT, RZ, UR11, PT, P0 ;  /* 0x0000000bff007c0c */ /* 0x000fe2000bf05300 */
[----:B------:R-:W-:Y:S01]  /*1190*/  USHF.R.U32.HI UR13, URZ, UR15, UR13 ;  /* 0x0000000f3f0d7299 */ /* 0x000fe2000801160d */
[----:B------:R-:W-:Y:S01]  /*11a0*/  UMOV UR12, 0xffffffff ;  /* 0xffffffff000c7882 */ /* 0x000fe20000000000 */
[----:B------:R-:W-:-:S02]  /*11b0*/  UIADD3 UR21, UR7, -0x1, URZ ;  /* 0xffffffff07157890 */ /* 0x000fc4000fffe03f */
[----:B------:R-:W-:Y:S02]  /*11c0*/  USHF.R.U64 UR31, UR22, UR16, UR13 ;  /* 0x00000010161f7299 */ /* 0x000fe4000800120d */
[----:B------:R-:W-:Y:S02]  /*11d0*/  USHF.R.U32.HI UR13, URZ, UR16, UR13 ;  /* 0x000000103f0d7299 */ /* 0x000fe4000801160d */
[----:B------:R-:W-:Y:S02]  /*11e0*/  USHF.L.U32 UR12, UR12, UR23, URZ ;  /* 0x000000170c0c7299 */ /* 0x000fe4000800063f */
[----:B------:R-:W-:Y:S02]  /*11f0*/  USHF.R.U64 UR32, UR31, UR23, UR13 ;  /* 0x000000171f207299 */ /* 0x000fe4000800120d */
[----:B------:R-:W-:Y:S02]  /*1200*/  ULOP3.LUT UR19, URZ, UR12, URZ, 0x33, !UPT ;  /* 0x0000000c3f137292 */ /* 0x000fe4000f8e333f */
[----:B------:R-:W-:Y:S01]  /*1210*/  USHF.R.U32.HI UR13, URZ, UR23, UR13 ;  /* 0x000000173f0d7299 */ /* 0x000fe2000801160d */
[----:B------:R-:W-:Y:S01]  /*1220*/  ULDC UR28, c[0x0][0x648] ;  /* 0x00019200001c7ab9 */ /* 0x000fe20000000800 */
[----:B------:R-:W-:Y:S01]  /*1230*/  ULDC UR29, c[0x0][0x638] ;  /* 0x00018e00001d7ab9 */ /* 0x000fe20000000800 */
[----:B------:R-:W-:Y:S01]  /*1240*/  UMOV UR30, 0x1 ;  /* 0x00000001001e7882 */ /* 0x000fe20000000000 */
[----:B------:R-:W-:Y:S01]  /*1250*/  UMOV UR12, UR32 ;  /* 0x00000020000c7c82 */ /* 0x000fe20008000000 */
[----:B------:R-:W-:Y:S07]  /*1260*/  @!P0 BRA `(.L_x_14) ;  /* 0x0000000000308947 */ /* 0x000fee0003800000 */
[----:B------:R-:W-:Y:S02]  /*1270*/  ULDC UR16, c[0x0][0x64c] ;  /* 0x0001930000107ab9 */ /* 0x000fe40000000800 */
        /* <DEDUP_REMOVED lines=9> */
[----:B------:R-:W-:Y:S01]  /*1310*/  UMOV UR12, UR10 ;  /* 0x0000000a000c7c82 */ /* 0x000fe20008000000 */
[----:B------:R-:W-:-:S05]  /*1320*/  UMOV UR13, UR11 ;  /* 0x0000000b000d7c82 */ /* 0x000fca0008000000 */
.L_x_14:
[----:B------:R-:W-:Y:S01]  /*1330*/  USHF.R.U64 UR11, UR12, UR28, UR13 ;  /* 0x0000001c0c0b7299 */ /* 0x000fe2000800120d */
[----:B------:R-:W-:Y:S01]  /*1340*/  IMAD.MOV.U32 R14, RZ, RZ, 0x1 ;  /* 0x00000001ff0e7424 */ /* 0x000fe200078e00ff */
[----:B------:R-:W-:Y:S01]  /*1350*/  USHF.L.U32 UR10, UR30, UR23, URZ ;  /* 0x000000171e0a7299 */ /* 0x000fe2000800063f */
[----:B------:R-:W-:Y:S01]  /*1360*/  IMAD.U32 R0, RZ, RZ, UR4 ;  /* 0x00000004ff007e24 */ /* 0x000fe2000f8e00ff */
[----:B------:R-:W-:Y:S02]  /*1370*/  ULOP3.LUT UR19, UR31, UR19, URZ, 0xc0, !UPT ;  /* 0x000000131f137292 */ /* 0x000fe4000f8ec03f */
[----:B------:R-:W-:Y:S02]  /*1380*/  UIADD3 UR12, -UR11, URZ, URZ ;  /* 0x0000003f0b0c7290 */ /* 0x000fe4000fffe13f */
[----:B------:R-:W-:Y:S02]  /*1390*/  UIMAD UR19, UR10, UR11, UR19 ;  /* 0x0000000b0a1372a4 */ /* 0x000fe4000f8e0213 */
[----:B------:R-:W-:-:S02]  /*13a0*/  ULOP3.LUT UR21, UR22, UR21, URZ, 0xc0, !UPT ;  /* 0x0000001516157292 */ /* 0x000fc4000f8ec03f */
[----:B------:R-:W-:Y:S01]  /*13b0*/  UIMAD UR10, UR12, UR29, UR32 ;  /* 0x0000001d0c0a72a4 */ /* 0x000fe2000f8e0220 */
[----:B------:R-:W-:Y:S02]  /*13c0*/  ULDC UR11, c[0x0][0x610] ;  /* 0x00018400000b7ab9 */ /* 0x000fe40000000800 */
[----:B------:R-:W-:Y:S02]  /*13d0*/  UIMAD UR9, UR19, UR11, UR9 ;  /* 0x0000000b130972a4 */ /* 0x000fe4000f8e0209 */
[----:B------:R-:W-:-:S04]  /*13e0*/  UIMAD UR10, UR10, UR7, UR21 ;  /* 0x000000070a0a72a4 */ /* 0x000fc8000f8e0215 */
[----:B------:R-:W-:Y:S02]  /*13f0*/  USEL UR7, UR10, UR9, !UP2 ;  /* 0x000000090a077287 */ /* 0x000fe4000d000000 */
[----:B------:R-:W-:-:S04]  /*1400*/  USEL UR9, UR9, UR10, !UP2 ;  /* 0x0000000a09097287 */ /* 0x000fc8000d000000 */
[----:B------:R-:W-:Y:S02]  /*1410*/  IMAD.U32 R4, RZ, RZ, UR7 ;  /* 0x00000007ff047e24 */ /* 0x000fe4000f8e00ff */
[----:B------:R-:W-:-:S07]  /*1420*/  IMAD.U32 R5, RZ, RZ, UR9 ;  /* 0x00000009ff057e24 */ /* 0x000fce000f8e00ff */
.L_x_12:
[----:B------:R-:W-:Y:S05]  /*1430*/  @!P1 BRA `(.L_x_15) ;  /* 0x00000000000c9947 */ /* 0x000fea0003800000 */
[----:B------:R-:W-:Y:S01]  /*1440*/  UCGABAR_WAIT ;  /* 0x0000000000007dc7 */ /* 0x000fe20008000000 */
[----:B------:R-:W-:Y:S01]  /*1450*/  CCTL.IVALL ;  /* 0x00000000ff00798f */ /* 0x000fe20002000000 */
[----:B------:R-:W-:Y:S05]  /*1460*/  BRA `(.L_x_16) ;  /* 0x0000000000047947 */ /* 0x000fea0003800000 */
.L_x_15:
[----:B------:R-:W-:Y:S06]  /*1470*/  BAR.SYNC.DEFER_BLOCKING 0x0 ;  /* 0x0000000000007b1d */ /* 0x000fec0000010000 */
.L_x_16:
[----:B------:R-:W-:Y:S02]  /*1480*/  ULDC UR4, c[0x0][0x28c] ;  /* 0x0000a30000047ab9 */ /* 0x000fe40000000800 */
[----:B------:R-:W-:-:S04]  /*1490*/  UIADD3 UR4, UR4, 0x7f, URZ ;  /* 0x0000007f04047890 */ /* 0x000fc8000fffe03f */
[----:B------:R-:W-:-:S04]  /*14a0*/  USHF.R.S32.HI UR7, URZ, 0x1f, UR4 ;  /* 0x0000001f3f077899 */ /* 0x000fc80008011404 */
[----:B------:R-:W-:-:S04]  /*14b0*/  ULEA.HI UR7, UR7, UR4, URZ, 0x7 ;  /* 0x0000000407077291 */ /* 0x000fc8000f8f383f */
[----:B------:R-:W-:Y:S01]  /*14c0*/  USHF.R.S32.HI UR7, URZ, 0x7, UR7 ;  /* 0x000000073f077899 */ /* 0x000fe20008011407 */
[----:B------:R-:W-:Y:S11]  /*14d0*/  @!P2 BRA `(.L_x_17) ;  /* 0x0000009000aca947 */ /* 0x000ff60003800000 */
[----:B------:R-:W-:-:S06]  /*14e0*/  UISETP.GT.U32.AND UP1, UPT, UR18, 0x1, UPT ;  /* 0x000000011200788c */ /* 0x000fcc000bf24070 */
[----:B------:R-:W-:-:S13]  /*14f0*/  PLOP3.LUT P0, PT, PT, PT, UP1, 0x80, 0x0 ;  /* 0x000000000000781c */ /* 0x000fda0003f0f018 */
[----:B------:R-:W-:Y:S05]  /*1500*/  @P0 EXIT ;  /* 0x000000000000094d */ /* 0x000fea0003800000 */
.L_x_18:
[----:B------:R-:W-:-:S08]  /*1510*/  NOP ;  /* 0x0000000000007918 */ /* 0x000fd00000000000 */
[----:B------:R-:W0:Y:S02]  /*1520*/  USETMAXREG.TRY_ALLOC.CTAPOOL UP1, 0xe8 ;  /* 0x000000e8000079c8 */ /* 0x000e240008020600 */
[----:B0-----:R-:W-:-:S13]  /*1530*/  PLOP3.LUT P0, PT, PT, PT, UP1, 0x80, 0x0 ;  /* 0x000000000000781c */ /* 0x001fda0003f0f018 */
[----:B------:R-:W-:Y:S05]  /*1540*/  @!P0 BRA `(.L_x_18) ;  /* 0xfffffffc00f08947 */ /* 0x000fea000383ffff */
[----:B------:R-:W-:-:S13]  /*1550*/  LOP3.LUT P0, RZ, R14, 0xff, RZ, 0xc0, !PT ;  /* 0x000000ff0eff7812 */ /* 0x000fda000780c0ff */
[----:B------:R-:W-:Y:S05]  /*1560*/  @!P0 EXIT ;  /* 0x000000000000894d */ /* 0x000fea0003800000 */
[----:B------:R-:W0:Y:S01]  /*1570*/  S2UR UR12, SR_CgaCtaId ;  /* 0x00000000000c79c3 */ /* 0x000e220000008800 */
[CC--:B------:R-:W-:Y:S01]  /*1580*/  LEA.HI R6, R12.reuse, R7.reuse, RZ, 0x2 ;  /* 0x000000070c067211 */ /* 0x0c0fe200078f10ff */
[----:B------:R-:W-:Y:S01]  /*1590*/  UMOV UR10, 0x400 ;  /* 0x00000400000a7882 */ /* 0x000fe20000000000 */
[----:B------:R-:W-:Y:S01]  /*15a0*/  LEA.HI R16, R12, R7, RZ, 0x5 ;  /* 0x000000070c107211 */ /* 0x000fe200078f28ff */
[----:B------:R-:W-:Y:S01]  /*15b0*/  USHF.R.U32.HI UR4, URZ, 0x3, UR7 ;  /* 0x000000033f047899 */ /* 0x000fe20008011607 */
[--C-:B------:R-:W-:Y:S01]  /*15c0*/  SHF.R.S32.HI R15, RZ, 0x2, R6.reuse ;  /* 0x00000002ff0f7819 */ /* 0x100fe20000011406 */
[----:B------:R-:W-:Y:S01]  /*15d0*/  ULOP3.LUT UR11, UR7, 0x7, URZ, 0xc0, !UPT ;  /* 0x00000007070b7892 */ /* 0x000fe2000f8ec03f */
[----:B------:R-:W-:Y:S01]  /*15e0*/  SHF.R.S32.HI R14, RZ, 0x1f, R6 ;  /* 0x0000001fff0e7819 */ /* 0x000fe20000011406 */
[----:B------:R-:W-:Y:S01]  /*15f0*/  UISETP.LT.AND UP1, UPT, UR7, 0x1, UPT ;  /* 0x000000010700788c */ /* 0x000fe2000bf21270 */
[----:B------:R-:W-:Y:S01]  /*1600*/  LOP3.LUT R6, R6, 0xfffffffc, RZ, 0xc0, !PT ;  /* 0xfffffffc06067812 */ /* 0x000fe200078ec0ff */
[----:B------:R-:W-:Y:S01]  /*1610*/  ULOP3.LUT UR4, UR4, 0x1, URZ, 0xc0, !UPT ;  /* 0x0000000104047892 */ /* 0x000fe2000f8ec03f */
[----:B------:R-:W-:Y:S01]  /*1620*/  LEA.HI R14, R14, R15, RZ, 0x3 ;  /* 0x0000000f0e0e7211 */ /* 0x000fe200078f18ff */
[----:B------:R-:W-:Y:S01]  /*1630*/  ULDC UR14, c[0x0][0x284] ;  /* 0x0000a100000e7ab9 */ /* 0x000fe20000000800 */
[----:B------:R-:W-:Y:S01]  /*1640*/  USEL UR11, UR11, URZ, !UP0 ;  /* 0x0000003f0b0b7287 */ /* 0x000fe2000c000000 */
[----:B------:R-:W-:Y:S01]  /*1650*/  IMAD.IADD R12, R7, 0x1, -R6 ;  /* 0x00000001070c7824 */ /* 0x000fe200078e0a06 */
[----:B------:R-:W-:Y:S01]  /*1660*/  LOP3.LUT R6, R14, 0xfffffff8, RZ, 0xc0, !PT ;  /* 0xfffffff80e067812 */ /* 0x000fe200078ec0ff */
[----:B------:R-:W-:Y:S01]  /*1670*/  VIADD R14, R13, 0xffffffff ;  /* 0xffffffff0d0e7836 */ /* 0x000fe20000000000 */
[----:B------:R-:W-:-:S02]  /*1680*/  UISETP.EQ.U32.AND UP0, UPT, UR4, 0x1, !UP0 ;  /* 0x000000010400788c */ /* 0x000fc4000c702070 */
[----:B------:R-:W-:Y:S01]  /*1690*/  ULOP3.LUT UR8, UR5, 0x1, URZ, 0xfc, !UPT ;  /* 0x0000000105087892 */ /* 0x000fe2000f8efc3f */
[----:B------:R-:W-:Y:S01]  /*16a0*/  IMAD.IADD R6, R15, 0x1, -R6 ;  /* 0x000000010f067824 */ /* 0x000fe200078e0a06 */
[C---:B------:R-:W-:Y:S01]  /*16b0*/  ISETP.NE.AND P0, PT, R14.reuse, RZ, PT ;  /* 0x000000ff0e00720c */ /* 0x040fe20003f05270 */
[----:B------:R-:W-:Y:S01]  /*16c0*/  IMAD.SHL.U32 R14, R14, 0x8, RZ ;  /* 0x000000080e0e7824 */ /* 0x000fe200078e00ff */
[----:B------:R-:W-:Y:S01]  /*16d0*/  SHF.R.S32.HI R15, RZ, 0x5, R16 ;  /* 0x00000005ff0f7819 */ /* 0x000fe20000011410 */
[----:B0-----:R-:W-:Y:S01]  /*16e0*/  ULEA UR10, UR12, UR10, 0x18 ;  /* 0x0000000a0c0a7291 */ /* 0x001fe2000f8ec03f */
[--C-:B------:R-:W-:Y:S01]  /*16f0*/  SHF.R.S32.HI R7, RZ, 0x1f, R6.reuse ;  /* 0x0000001fff077819 */ /* 0x100fe20000011406 */
[----:B------:R-:W-:Y:S01]  /*1700*/  USEL UR12, UR7, 0x1, UP1 ;  /* 0x00000001070c7887 */ /* 0x000fe20008800000 */
[----:B------:R-:W-:Y:S01]  /*1710*/  LOP3.LUT R14, R14, 0x8, RZ, 0xc0, !PT ;  /* 0x000000080e0e7812 */ /* 0x000fe200078ec0ff */
[----:B------:R-:W-:Y:S01]  /*1720*/  UIADD3 UR17, UR10, 0x90, URZ ;  /* 0x000000900a117890 */ /* 0x000fe2000fffe03f */
[C-C-:B------:R-:W-:Y:S01]  /*1730*/  IMAD R17, R15.reuse, -0x10, -R6.reuse ;  /* 0xfffffff00f117824 */ /* 0x140fe200078e0a06 */
[----:B------:R-:W-:Y:S01]  /*1740*/  SEL R179, RZ, 0x1, P0 ;  /* 0x00000001ffb37807 */ /* 0x000fe20000000000 */
[----:B------:R-:W-:Y:S01]  /*1750*/  IMAD.WIDE R6, R15, 0x10, R6 ;  /* 0x000000100f067825 */ /* 0x000fe200078e0206 */
[C---:B------:R-:W-:Y:S01]  /*1760*/  LOP3.LUT R181, R14.reuse, 0x8, RZ, 0x3c, !PT ;  /* 0x000000080eb57812 */ /* 0x040fe200078e3cff */
[----:B------:R-:W-:Y:S01]  /*1770*/  USHF.L.U32 UR9, UR7, 0x1, URZ ;  /* 0x0000000107097899 */ /* 0x000fe2000800063f */
[----:B------:R-:W-:Y:S01]  /*1780*/  LEA R13, R13, UR17, 0x3 ;  /* 0x000000110d0d7c11 */ /* 0x000fe2000f8e18ff */
[----:B------:R-:W-:Y:S01]  /*1790*/  VIADD R17, R17, UR14 ;  /* 0x0000000e11117c36 */ /* 0x000fe20008000000 */
[----:B------:R-:W-:Y:S01]  /*17a0*/  LOP3.LUT R16, R14, 0x18, RZ, 0x3c, !PT ;  /* 0x000000180e107812 */ /* 0x000fe200078e3cff */
[----:B------:R-:W-:-:S02]  /*17b0*/  UIADD3 UR12, -UR12, UR7, URZ ;  /* 0x000000070c0c7290 */ /* 0x000fc4000fffe13f */
[----:B------:R-:W-:-:S12]  /*17c0*/  USEL UR13, URZ, 0x1, !UP0 ;  /* 0x000000013f0d7887 */ /* 0x000fd8000c000000 */
.L_x_205:
[----:B------:R-:W-:Y:S01]  /*17d0*/  SHF.L.U32 R14, R179, 0x1f, RZ ;  /* 0x0000001fb30e7819 */ /* 0x000fe200000006ff */
[----:B------:R-:W0:Y:S01]  /*17e0*/  LDC R15, c[0x0][0x28c] ;  /* 0x0000a300ff0f7b82 */ /* 0x000e220000000800 */
[----:B------:R-:W-:Y:S01]  /*17f0*/  UMOV UR4, URZ ;  /* 0x0000003f00047c82 */ /* 0x000fe20008000000 */
[----:B------:R-:W-:Y:S01]  /*1800*/  UMOV UR15, UR11 ;  /* 0x0000000b000f7c82 */ /* 0x000fe20008000000 */
[----:B-1----:R-:W1:Y:S01]  /*1810*/  SYNCS.PHASECHK.TRANS64.TRYWAIT P0, [R13+URZ+-0x8], R14 ;  /* 0xfffff80e0d0075a7 */ /* 0x002e62000800017f */
[----:B0-----:R-:W-:Y:S01]  /*1820*/  ISETP.GE.AND P1, PT, R15, 0x1, PT ;  /* 0x000000010f00780c */ /* 0x001fe20003f26270 */
[----:B-1-3--:R-:W-:-:S12]  /*1830*/  @!P0 BRA `(.L_x_19) ;  /* 0x000000a000688947 */ /* 0x00afd80003800000 */
.L_x_231:
[----:B------:R-:W-:Y:S01]  /*1840*/  UMOV UR16, URZ ;  /* 0x0000003f00107c82 */ /* 0x000fe20008000000 */
[----:B------:R-:W-:Y:S01]  /*1850*/  UMOV UR18, URZ ;  /* 0x0000003f00127c82 */ /* 0x000fe20008000000 */
[----:B------:R-:W-:Y:S02]  /*1860*/  CS2R R22, SRZ ;  /* 0x0000000000167805 */ /* 0x000fe4000001ff00 */
[----:B------:R-:W-:Y:S02]  /*1870*/  CS2R R18, SRZ ;  /* 0x0000000000127805 */ /* 0x000fe4000001ff00 */
[----:B------:R-:W-:Y:S02]  /*1880*/  CS2R R20, SRZ ;  /* 0x0000000000147805 */ /* 0x000fe4000001ff00 */
[----:B------:R-:W-:Y:S02]  /*1890*/  CS2R R104, SRZ ;  /* 0x0000000000687805 */ /* 0x000fe4000001ff00 */
[----:B------:R-:W-:-:S02]  /*18a0*/  CS2R R106, SRZ ;  /* 0x00000000006a7805 */ /* 0x000fc4000001ff00 */
[----:B------:R-:W-:Y:S02]  /*18b0*/  CS2R R108, SRZ ;  /* 0x00000000006c7805 */ /* 0x000fe4000001ff00 */
        /* <DEDUP_REMOVED lines=32> */
[----:B------:R-:W-:Y:S01]  /*1ac0*/  CS2R R174, SRZ ;  /* 0x0000000000ae7805 */ /* 0x000fe2000001ff00 */
[----:B------:R-:W-:Y:S01]  /*1ad0*/  IMAD.MOV.U32 R176, RZ, RZ, RZ ;  /* 0x000000ffffb07224 */ /* 0x000fe200078e00ff */
[----:B------:R-:W-:Y:S01]  /*1ae0*/  CS2R R88, SRZ ;  /* 0x0000000000587805 */ /* 0x000fe2000001ff00 */
[----:B------:R-:W-:Y:S01]  /*1af0*/  IMAD.MOV.U32 R178, RZ, RZ, RZ ;  /* 0x000000ffffb27224 */ /* 0x000fe200078e00ff */
[----:B------:R-:W-:Y:S01]  /*1b00*/  CS2R R90, SRZ ;  /* 0x00000000005a7805 */ /* 0x000fe2000001ff00 */
[----:B------:R-:W-:Y:S01]  /*1b10*/  IMAD.U32 R182, RZ, RZ, UR13 ;  /* 0x0000000dffb67e24 */ /* 0x000fe2000f8e00ff */
        /* <DEDUP_REMOVED lines=37> */
[----:B------:R-:W-:Y:S01]  /*1d70*/  CS2R R38, SRZ ;  /* 0x0000000000267805 */ /* 0x000fe2000001ff00 */
[----:B------:R-:W-:Y:S06]  /*1d80*/  @!P1 BRA `(.L_x_20) ;  /* 0x0000000c00d09947 */ /* 0x000fec0003800000 */
[----:B------:R-:W-:-:S06]  /*1d90*/  UISETP.NE.AND UP0, UPT, UR8, 0x3, UPT ;  /* 0x000000030800788c */ /* 0x000fcc000bf05270 */
[----:B------:R-:W-:-:S13]  /*1da0*/  PLOP3.LUT P1, PT, PT, PT, UP0, 0x80, 0x0 ;  /* 0x000000000000781c */ /* 0x000fda0003f2f008 */
[----:B------:R-:W-:Y:S05]  /*1db0*/  @!P1 BRA `(.L_x_21) ;  /* 0x0000000000049947 */ /* 0x000fea0003800000 */
[----:B------:R-:W-:Y:S01]  /*1dc0*/  BPT.TRAP 0x1 ;  /* 0x000000040000795c */ /* 0x000fe20000300000 */
.L_x_21:
[----:B------:R-:W-:Y:S01]  /*1dd0*/  ULEA UR4, UR11, UR10, 0x3 ;  /* 0x0000000a0b047291 */ /* 0x000fe2000f8e183f */
[----:B0-----:R-:W-:-:S05]  /*1de0*/  IMAD.U32 R14, RZ, RZ, UR13 ;  /* 0x0000000dff0e7e24 */ /* 0x001fca000f8e00ff */
[----:B------:R-:W-:-:S04]  /*1df0*/  SHF.L.U32 R14, R14, 0x1f, RZ ;  /* 0x0000001f0e0e7819 */ /* 0x000fc800000006ff */
[----:B------:R0:W1:Y:S01]  /*1e00*/  SYNCS.PHASECHK.TRANS64.TRYWAIT P0, [UR4], R14 ;  /* 0x0000000eff0075a7 */ /* 0x0000620008000144 */
[----:B------:R-:W-:Y:S05]  /*1e10*/  @!P1 BRA `(.L_x_22) ;  /* 0x0000000000049947 */ /* 0x000fea0003800000 */
[----:B------:R-:W-:Y:S01]  /*1e20*/  BPT.TRAP 0x1 ;  /* 0x000000040000795c */ /* 0x000fe20000300000 */
.L_x_22:
[----:B-1----:R-:W-:Y:S05]  /*1e30*/  @P0 BRA `(.L_x_23) ;  /* 0x0000000000080947 */ /* 0x002fea0003800000 */
[----:B------:R-:W1:Y:S02]  /*1e40*/  SYNCS.PHASECHK.TRANS64.TRYWAIT P0, [UR4], R14 ;  /* 0x0000000eff0075a7 */ /* 0x000e640008000144 */
[----:B-1----:R-:W-:Y:S05]  /*1e50*/  @!P0 BRA `(.L_x_24) ;  /* 0x0000009800f48947 */ /* 0x002fea0003800000 */
.L_x_23:
[----:B------:R-:W-:Y:S01]  /*1e60*/  UIADD3 UR14, UR10, 0x180, URZ ;  /* 0x000001800a0e7890 */ /* 0x000fe2000fffe03f */
[----:B------:R-:W-:Y:S01]  /*1e70*/  WARPGROUP.ARRIVE ;  /* 0x00000000000079c5 */ /* 0x000fe20000000000 */
[----:B------:R-:W-:Y:S01]  /*1e80*/  UIADD3 UR4, UR10, 0x10180, URZ ;  /* 0x000101800a047890 */ /* 0x000fe2000fffe03f */
[----:B------:R-:W-:Y:S01]  /*1e90*/  CS2R R22, SRZ ;  /* 0x0000000000167805 */ /* 0x000fe2000001ff00 */
[----:B------:R-:W-:Y:S01]  /*1ea0*/  USHF.R.U32.HI UR14, URZ, 0x4, UR14 ;  /* 0x000000043f0e7899 */ /* 0x000fe2000801160e */
[----:B------:R-:W-:Y:S01]  /*1eb0*/  CS2R R18, SRZ ;  /* 0x0000000000127805 */ /* 0x000fe2000001ff00 */
[----:B------:R-:W-:Y:S01]  /*1ec0*/  USHF.R.U32.HI UR4, URZ, 0x4, UR4 ;  /* 0x000000043f047899 */ /* 0x000fe20008011604 */
[----:B------:R-:W-:Y:S01]  /*1ed0*/  CS2R R20, SRZ ;  /* 0x0000000000147805 */ /* 0x000fe2000001ff00 */
[----:B------:R-:W-:Y:S01]  /*1ee0*/  ULOP3.LUT UR14, UR14, 0x3fff, URZ, 0xc0, !UPT ;  /* 0x00003fff0e0e7892 */ /* 0x000fe2000f8ec03f */
[----:B------:R-:W-:Y:S01]  /*1ef0*/  CS2R R104, SRZ ;  /* 0x0000000000687805 */ /* 0x000fe2000001ff00 */
[----:B------:R-:W-:Y:S01]  /*1f00*/  ULOP3.LUT UR4, UR4, 0x3fff, URZ, 0xc0, !UPT ;  /* 0x00003fff04047892 */ /* 0x000fe2000f8ec03f */
[----:B------:R-:W-:Y:S01]  /*1f10*/  CS2R R106, SRZ ;  /* 0x00000000006a7805 */ /* 0x000fe2000001ff00 */
[----:B------:R-:W-:Y:S01]  /*1f20*/  ULOP3.LUT UR14, UR14, 0x10000, URZ, 0xfc, !UPT ;  /* 0x000100000e0e7892 */ /* 0x000fe2000f8efc3f */
[----:B------:R-:W-:Y:S01]  /*1f30*/  CS2R R108, SRZ ;  /* 0x00000000006c7805 */ /* 0x000fe2000001ff00 */
[----:B------:R-:W-:Y:S01]  /*1f40*/  ULOP3.LUT UR4, UR4, 0x10000, URZ, 0xfc, !UPT ;  /* 0x0001000004047892 */ /* 0x000fe2000f8efc3f */
[----:B------:R-:W-:Y:S01]  /*1f50*/  CS2R R112, SRZ ;  /* 0x0000000000707805 */ /* 0x000fe2000001ff00 */
[----:B------:R-:W-:Y:S01]  /*1f60*/  ULEA UR15, UR11, UR14, 0x9 ;  /* 0x0000000e0b0f7291 */ /* 0x000fe2000f8e483f */
[----:B------:R-:W-:Y:S01]  /*1f70*/  CS2R R110, SRZ ;  /* 0x00000000006e7805 */ /* 0x000fe2000001ff00 */
[----:B------:R-:W-:Y:S01]  /*1f80*/  UIMAD UR14, UR11, 0x500, UR4 ;  /* 0x000005000b0e78a4 */ /* 0x000fe2000f8e0204 */
[----:B------:R-:W-:Y:S01]  /*1f90*/  CS2R R114, SRZ ;  /* 0x0000000000727805 */ /* 0x000fe2000001ff00 */
[----:B------:R-:W-:Y:S01]  /*1fa0*/  UMOV UR21, 0x40000040 ;  /* 0x4000004000157882 */ /* 0x000fe20000000000 */
[----:B------:R-:W-:Y:S01]  /*1fb0*/  UMOV UR23, 0x40000040 ;  /* 0x4000004000177882 */ /* 0x000fe20000000000 */
[----:B------:R-:W-:Y:S01]  /*1fc0*/  UIADD3 UR4, UR14, 0x100, URZ ;  /* 0x000001000e047890 */ /* 0x000fe2000fffe03f */
[----:B------:R-:W-:Y:S01]  /*1fd0*/  CS2R R118, SRZ ;  /* 0x0000000000767805 */ /* 0x000fe2000001ff00 */
[----:B------:R-:W-:Y:S01]  /*1fe0*/  UMOV UR20, UR15 ;  /* 0x0000000f00147c82 */ /* 0x000fe20008000000 */
[----:B------:R-:W-:Y:S01]  /*1ff0*/  UMOV UR22, UR14 ;  /* 0x0000000e00167c82 */ /* 0x000fe20008000000 */
[----:B------:R-:W-:Y:S01]  /*2000*/  UIADD3 UR16, UR14, 0x200, URZ ;  /* 0x000002000e107890 */ /* 0x000fe2000fffe03f */
[----:B------:R-:W-:Y:S01]  /*2010*/  QGMMA.64x32x32.F32.E4M3.E4M3 R88, gdesc[UR20], RZ, !UPT ;  /* 0x00600000145879f3 */ /* 0x000fe2000c7008ff */
[----:B------:R-:W-:Y:S01]  /*2020*/  UMOV UR23, 0x40000040 ;  /* 0x4000004000177882 */ /* 0x000fe20000000000 */
        /* <DEDUP_REMOVED lines=15> */
[----:B------:R-:W-:Y:S01]  /*2120*/  UIADD3 UR20, UR15, 0x2, URZ ;  /* 0x000000020f147890 */ /* 0x000fe2000fffe03f */
[----:B------:R-:W-:Y:S01]  /*2130*/  CS2R R120, SRZ ;  /* 0x0000000000787805 */ /* 0x000fe2000001ff00 */
[----:B------:R-:W-:Y:S01]  /*2140*/  UIADD3 UR22, UR14, 0x2, URZ ;  /* 0x000000020e167890 */ /* 0x000fe2000fffe03f */
[----:B------:R-:W-:Y:S01]  /*2150*/  CS2R R116, SRZ ;  /* 0x0000000000747805 */ /* 0x000fe2000001ff00 */
[----:B------:R-:W-:Y:S01]  /*2160*/  UMOV UR21, 0x40000040 ;  /* 0x4000004000157882 */ /* 0x000fe20000000000 */
[----:B------:R-:W-:Y:S01]  /*2170*/  UMOV UR23, 0x40000040 ;  /* 0x4000004000177882 */ /* 0x000fe20000000000 */
[----:B------:R-:W-:Y:S01]  /*2180*/  UIADD3 UR18, UR14, 0x204, URZ ;  /* 0x000002040e127890 */ /* 0x000fe2000fffe03f */
        /* <DEDUP_REMOVED lines=26> */
[----:B------:R-:W-:Y:S01]  /*2330*/  CS2R R174, SRZ ;  /* 0x0000000000ae7805 */ /* 0x000fe2000001ff00 */
[----:B------:R-:W-:Y:S02]  /*2340*/  IMAD.MOV.U32 R176, RZ, RZ, RZ ;  /* 0x000000ffffb07224 */ /* 0x000fe400078e00ff */
[----:B------:R-:W-:Y:S01]  /*2350*/  IMAD.MOV.U32 R178, RZ, RZ, RZ ;  /* 0x000000ffffb27224 */ /* 0x000fe200078e00ff */
[----:B------:R-:W-:Y:S01]  /*2360*/  QGMMA.64x32x32.F32.E4M3.E4M3 R88, gdesc[UR20], R88 ;  /* 0x00600000145879f3 */ /* 0x000fe20008700858 */
[----:B------:R-:W-:Y:S01]  /*2370*/  UMOV UR22, UR4 ;  /* 0x0000000400167c82 */ /* 0x000fe20008000000 */
[----:B------:R-:W-:Y:S01]  /*2380*/  UIADD3 UR4, UR14, 0x302, URZ ;  /* 0x000003020e047890 */ /* 0x000fe2000fffe03f */
[----:B------:R-:W-:Y:S02]  /*2390*/  UMOV UR23, 0x40000040 ;  /* 0x4000004000177882 */ /* 0x000fe40000000000 */
[----:B------:R-:W-:Y:S01]  /*23a0*/  QGMMA.64x32x32.F32.E4M3.E4M3 R72, gdesc[UR20], R72 ;  /* 0x00600000144879f3 */ /* 0x000fe20008700848 */
[----:B------:R-:W-:Y:S01]  /*23b0*/  UMOV UR22, UR16 ;  /* 0x0000001000167c82 */ /* 0x000fe20008000000 */
[----:B------:R-:W-:Y:S01]  /*23c0*/  UMOV UR23, 0x40000040 ;  /* 0x4000004000177882 */ /* 0x000fe20000000000 */
[----:B------:R-:W-:Y:S01]  /*23d0*/  UIADD3 UR16, UR14, 0x402, URZ ;  /* 0x000004020e107890 */ /* 0x000fe2000fffe03f */
[----:B------:R-:W-:Y:S01]  /*23e0*/  QGMMA.64x32x32.F32.E4M3.E4M3 R56, gdesc[UR20], R56 ;  /* 0x00600000143879f3 */ /* 0x000fe20008700838 */
[----:B------:R-:W-:Y:S01]  /*23f0*/  UMOV UR22, UR4 ;  /* 0x0000000400167c82 */ /* 0x000fe20008000000 */
[----:B------:R-:W-:Y:S01]  /*2400*/  UMOV UR23, 0x40000040 ;  /* 0x4000004000177882 */ /* 0x000fe20000000000 */
[----:B------:R-:W-:Y:S01]  /*2410*/  UMOV UR4, 0x4 ;  /* 0x0000000400047882 */ /* 0x000fe20000000000 */
[----:B------:R-:W-:Y:S01]  /*2420*/  QGMMA.64x32x32.F32.E4M3.E4M3 R40, gdesc[UR20], R40 ;  /* 0x00600000142879f3 */ /* 0x000fe20008700828 */
[----:B------:R-:W-:Y:S01]  /*2430*/  UMOV UR23, 0x40000040 ;  /* 0x4000004000177882 */ /* 0x000fe20000000000 */
[----:B------:R-:W-:Y:S01]  /*2440*/  UMOV UR22, UR16 ;  /* 0x0000001000167c82 */ /* 0x000fe20008000000 */
[----:B------:R-:W-:Y:S01]  /*2450*/  UIADD3 UR16, UR14, 0x104, URZ ;  /* 0x000001040e107890 */ /* 0x000fe2000fffe03f */
[----:B------:R-:W-:Y:S01]  /*2460*/  QGMMA.64x32x32.F32.E4M3.E4M3 R24, gdesc[UR20], R24 ;  /* 0x00600000141879f3 */ /* 0x000fe20008700818 */
[----:B------:R-:W-:-:S02]  /*2470*/  UIADD3 UR20, UR15, 0x4, URZ ;  /* 0x000000040f147890 */ /* 0x000fc4000fffe03f */
[----:B------:R-:W-:Y:S01]  /*2480*/  UIADD3 UR22, UR14, 0x4, URZ ;  /* 0x000000040e167890 */ /* 0x000fe2000fffe03f */
[----:B------:R-:W-:Y:S01]  /*2490*/  UMOV UR21, 0x40000040 ;  /* 0x4000004000157882 */ /* 0x000fe20000000000 */
[----:B------:R-:W-:-:S07]  /*24a0*/  UMOV UR23, 0x40000040 ;  /* 0x4000004000177882 */ /* 0x000fce0000000000 */
        /* <DEDUP_REMOVED lines=11> */
[----:B------:R-:W-:Y:S01]  /*2560*/  UIADD3 UR16, UR14, 0x206, URZ ;  /* 0x000002060e107890 */ /* 0x000fe2000fffe03f */
[----:B------:R-:W-:Y:S01]  /*2570*/  QGMMA.64x32x32.F32.E4M3.E4M3 R40, gdesc[UR20], R40 ;  /* 0x00600000142879f3 */ /* 0x000fe20008700828 */
[----:B------:R-:W-:Y:S01]  /*2580*/  UMOV UR23, 0x40000040 ;  /* 0x4000004000177882 */ /* 0x000fe20000000000 */
[----:B------:R-:W-:-:S02]  /*2590*/  UMOV UR22, UR18 ;  /* 0x0000001200167c82 */ /* 0x000fc40008000000 */
[----:B------:R-:W-:Y:S01]  /*25a0*/  QGMMA.64x32x32.F32.E4M3.E4M3 R24, gdesc[UR20], R24 ;  /* 0x00600000141879f3 */ /* 0x000fe20008700818 */
[----:B------:R-:W-:Y:S02]  /*25b0*/  UIADD3 UR20, UR15, 0x6, URZ ;  /* 0x000000060f147890 */ /* 0x000fe4000fffe03f */
[----:B------:R-:W-:Y:S02]  /*25c0*/  UIADD3 UR22, UR14, 0x6, URZ ;  /* 0x000000060e167890 */ /* 0x000fe4000fffe03f */
[----:B------:R-:W-:Y:S01]  /*25d0*/  UIADD3 UR15, UR14, 0x106, URZ ;  /* 0x000001060e0f7890 */ /* 0x000fe2000fffe03f */
[----:B------:R-:W-:Y:S01]  /*25e0*/  UMOV UR21, 0x40000040 ;  /* 0x4000004000157882 */ /* 0x000fe20000000000 */
[----:B------:R-:W-:-:S05]  /*25f0*/  UMOV UR23, 0x40000040 ;  /* 0x4000004000177882 */ /* 0x000fca0000000000 */
[----:B------:R-:W-:Y:S01]  /*2600*/  QGMMA.64x32x32.F32.E4M3.E4M3 R88, gdesc[UR20], R88 ;  /* 0x00600000145879f3 */ /* 0x000fe20008700858 */
[----:B------:R-:W-:Y:S01]  /*2610*/  UMOV UR22, UR15 ;  /* 0x0000000f00167c82 */ /* 0x000fe20008000000 */
[----:B------:R-:W-:Y:S01]  /*2620*/  UIADD3 UR15, UR14, 0x306, URZ ;  /* 0x000003060e0f7890 */ /* 0x000fe2000fffe03f */
[----:B------:R-:W-:Y:S01]  /*2630*/  UMOV UR23, 0x40000040 ;  /* 0x4000004000177882 */ /* 0x000fe20000000000 */
[----:B------:R-:W-:Y:S01]  /*2640*/  UIADD3 UR14, UR14, 0x406, URZ ;  /* 0x000004060e0e7890 */ /* 0x000fe2000fffe03f */
[----:B------:R-:W-:Y:S01]  /*2650*/  QGMMA.64x32x32.F32.E4M3.E4M3 R72, gdesc[UR20], R72 ;  /* 0x00600000144879f3 */ /* 0x000fe20008700848 */
[----:B------:R-:W-:Y:S01]  /*2660*/  UMOV UR22, UR16 ;  /* 0x0000001000167c82 */ /* 0x000fe20008000000 */
[----:B------:R-:W-:Y:S02]  /*2670*/  UMOV UR23, 0x40000040 ;  /* 0x4000004000177882 */ /* 0x000fe40000000000 */
[----:B------:R-:W-:Y:S01]  /*2680*/  QGMMA.64x32x32.F32.E4M3.E4M3 R56, gdesc[UR20], R56 ;  /* 0x00600000143879f3 */ /* 0x000fe20008700838 */
[----:B------:R-:W-:Y:S01]  /*2690*/  UMOV UR22, UR15 ;  /* 0x0000000f00167c82 */ /* 0x000fe20008000000 */
[----:B------:R-:W-:-:S02]  /*26a0*/  UMOV UR23, 0x40000040 ;  /* 0x4000004000177882 */ /* 0x000fc40000000000 */
[----:B------:R-:W-:Y:S01]  /*26b0*/  QGMMA.64x32x32.F32.E4M3.E4M3 R40, gdesc[UR20], R40 ;  /* 0x00600000142879f3 */ /* 0x000fe20008700828 */
[----:B------:R-:W-:Y:S01]  /*26c0*/  UMOV UR22, UR14 ;  /* 0x0000000e00167c82 */ /* 0x000fe20008000000 */
[----:B------:R-:W-:Y:S01]  /*26d0*/  ULDC UR14, c[0x0][0x50c] ;  /* 0x00014300000e7ab9 */ /* 0x000fe20000000800 */
[----:B------:R-:W-:Y:S01]  /*26e0*/  UMOV UR23, 0x40000040 ;  /* 0x4000004000177882 */ /* 0x000fe20000000000 */
[----:B------:R-:W-:Y:S01]  /*26f0*/  UISETP.NE.AND UP0, UPT, UR14, 0x4, UPT ;  /* 0x000000040e00788c */ /* 0x000fe2000bf05270 */
[----:B------:R-:W-:Y:S03]  /*2700*/  QGMMA.64x32x32.F32.E4M3.E4M3 R24, gdesc[UR20], R24, gsb0 ;  /* 0x00600000141879f3 */ /* 0x000fe60008000818 */
[----:B------:R-:W-:-:S06]  /*2710*/  USEL UR16, URZ, 0x1, UP0 ;  /* 0x000000013f107887 */ /* 0x000fcc0008000000 */
[----:B------:R-:W-:-:S13]  /*2720*/  ISETP.NE.AND P0, PT, RZ, UR16, PT ;  /* 0x00000010ff007c0c */ /* 0x000fda000bf05270 */
[----:B------:R-:W-:Y:S05]  /*2730*/  @!P0 BRA `(.L_x_25) ;  /* 0x0000000400488947 */ /* 0x000fea0003800000 */
[----:B------:R-:W-:Y:S02]  /*2740*/  WARPGROUP.DEPBAR.LE gsb0, 0x0 ;  /* 0x00008000000079c5 */ /* 0x000fe40000010000 */
[----:B------:R-:W-:-:S01]  /*2750*/  FADD R175, RZ, R88 ;  /* 0x00000058ffaf7221 */ /* 0x000fc20000000000 */
[----:B------:R-:W-:Y:S01]  /*2760*/  FADD R178, RZ, R89 ;  /* 0x00000059ffb27221 */ /* 0x000fe20000000000 */
        /* <DEDUP_REMOVED lines=78> */
[----:B------:R-:W-:-:S06]  /*2c50*/  UMOV UR4, URZ ;  /* 0x0000003f00047c82 */ /* 0x000fcc0008000000 */
.L_x_25:
[----:B------:R-:W-:Y:S01]  /*2c60*/  UIADD3 UR15, UR11, 0x1, URZ ;  /* 0x000000010b0f7890 */ /* 0x000fe2000fffe03f */
[----:B------:R-:W-:-:S03]  /*2c70*/  UMOV UR18, 0x1 ;  /* 0x0000000100127882 */ /* 0x000fc60000000000 */
[----:B------:R-:W-:-:S04]  /*2c80*/  UISETP.NE.AND UP0, UPT, UR15, 0x8, UPT ;  /* 0x000000080f00788c */ /* 0x000fc8000bf05270 */
[----:B------:R-:W-:Y:S02]  /*2c90*/  USEL UR14, URZ, 0x1, UP0 ;  /* 0x000000013f0e7887 */ /* 0x000fe40008000000 */
[----:B------:R-:W-:Y:S02]  /*2ca0*/  USEL UR15, UR15, URZ, UP0 ;  /* 0x0000003f0f0f7287 */ /* 0x000fe40008000000 */
[----:B------:R-:W-:-:S06]  /*2cb0*/  ULOP3.LUT UR14, UR13, UR14, URZ, 0x3c, !UPT ;  /* 0x0000000e0d0e7292 */ /* 0x000fcc000f8e3c3f */
[----:B------:R-:W-:-:S07]  /*2cc0*/  IMAD.U32 R182, RZ, RZ, UR14 ;  /* 0x0000000effb67e24 */ /* 0x000fce000f8e00ff */
.L_x_20:
[----:B------:R-:W-:-:S06]  /*2cd0*/  UISETP.GE.AND UP0, UPT, UR12, 0x1, UPT ;  /* 0x000000010c00788c */ /* 0x000fcc000bf06270 */
[----:B------:R-:W-:-:S13]  /*2ce0*/  PLOP3.LUT P0, PT, PT, PT, UP0, 0x80, 0x0 ;  /* 0x000000000000781c */ /* 0x000fda0003f0f008 */
[----:B------:R-:W-:Y:S05]  /*2cf0*/  @!P0 BRA `(.L_x_26) ;  /* 0x0000000c00808947 */ /* 0x000fea0003800000 */
[----:B01----:R-:W-:Y:S01]  /*2d00*/  IMAD.U32 R14, RZ, RZ, UR12 ;  /* 0x0000000cff0e7e24 */ /* 0x003fe2000f8e00ff */
[----:B------:R-:W-:Y:S01]  /*2d10*/  ULDC UR14, c[0x0][0x50c] ;  /* 0x00014300000e7ab9 */ /* 0x000fe20000000800 */
[----:B------:R-:W-:-:S07]  /*2d20*/  IMAD.U32 R15, RZ, RZ, UR11 ;  /* 0x0000000bff0f7e24 */ /* 0x000fce000f8e00ff */
.L_x_34:
[----:B------:R-:W-:-:S06]  /*2d30*/  UISETP.NE.AND UP0, UPT, UR8, 0x3, UPT ;  /* 0x000000030800788c */ /* 0x000fcc000bf05270 */
[----:B------:R-:W-:-:S13]  /*2d40*/  PLOP3.LUT P1, PT, PT, PT, UP0, 0x80, 0x0 ;  /* 0x000000000000781c */ /* 0x000fda0003f2f008 */
[----:B------:R-:W-:Y:S05]  /*2d50*/  @!P1 BRA `(.L_x_27) ;  /* 0x0000000000049947 */ /* 0x000fea0003800000 */
[----:B------:R-:W-:Y:S01]  /*2d60*/  BPT.TRAP 0x1 ;  /* 0x000000040000795c */ /* 0x000fe20000300000 */
.L_x_27:
[----:B------:R-:W-:Y:S01]  /*2d70*/  ULEA UR19, UR15, UR10, 0x3 ;  /* 0x0000000a0f137291 */ /* 0x000fe2000f8e183f */
[----:B------:R-:W-:-:S08]  /*2d80*/  SHF.L.U32 R177, R182, 0x1f, RZ ;  /* 0x0000001fb6b17819 */ /* 0x000fd000000006ff */
[----:B------:R0:W1:Y:S01]  /*2d90*/  SYNCS.PHASECHK.TRANS64.TRYWAIT P0, [UR19], R177 ;  /* 0x000000b1ff0075a7 */ /* 0x0000620008000153 */
[----:B------:R-:W-:Y:S05]  /*2da0*/  @!P1 BRA `(.L_x_28) ;  /* 0x0000000000049947 */ /* 0x000fea0003800000 */
[----:B------:R-:W-:Y:S01]  /*2db0*/  BPT.TRAP 0x1 ;  /* 0x000000040000795c */ /* 0x000fe20000300000 */
.L_x_28:
[----:B-1----:R-:W-:Y:S05]  /*2dc0*/  @P0 BRA `(.L_x_29) ;  /* 0x0000000000080947 */ /* 0x002fea0003800000 */
[----:B------:R-:W1:Y:S02]  /*2dd0*/  SYNCS.PHASECHK.TRANS64.TRYWAIT P0, [UR19], R177 ;  /* 0x000000b1ff0075a7 */ /* 0x000e640008000153 */
[----:B-1----:R-:W-:Y:S05]  /*2de0*/  @!P0 BRA `(.L_x_30) ;  /* 0x0000008c00288947 */ /* 0x002fea0003800000 */
.L_x_29:
[----:B------:R-:W-:Y:S01]  /*2df0*/  UIADD3 UR19, UR10, 0x10180, URZ ;  /* 0x000101800a137890 */ /* 0x000fe2000fffe03f */
[----:B------:R-:W-:Y:S01]  /*2e00*/  WARPGROUP.ARRIVE ;  /* 0x00000000000079c5 */ /* 0x000fe20000000000 */
[----:B------:R-:W-:Y:S02]  /*2e10*/  UIADD3 UR20, UR10, 0x180, URZ ;  /* 0x000001800a147890 */ /* 0x000fe4000fffe03f */
[----:B------:R-:W-:Y:S02]  /*2e20*/  USHF.R.U32.HI UR19, URZ, 0x4, UR19 ;  /* 0x000000043f137899 */ /* 0x000fe40008011613 */
[----:B------:R-:W-:Y:S02]  /*2e30*/  USHF.R.U32.HI UR20, URZ, 0x4, UR20 ;  /* 0x000000043f147899 */ /* 0x000fe40008011614 */
[----:B------:R-:W-:Y:S02]  /*2e40*/  UISETP.NE.AND UP0, UPT, UR16, URZ, UPT ;  /* 0x0000003f1000728c */ /* 0x000fe4000bf05270 */
[----:B------:R-:W-:-:S02]  /*2e50*/  ULOP3.LUT UR19, UR19, 0x3fff, URZ, 0xc0, !UPT ;  /* 0x00003fff13137892 */ /* 0x000fc4000f8ec03f */
[----:B------:R-:W-:Y:S02]  /*2e60*/  ULOP3.LUT UR20, UR20, 0x3fff, URZ, 0xc0, !UPT ;  /* 0x00003fff14147892 */ /* 0x000fe4000f8ec03f */
[----:B------:R-:W-:Y:S02]  /*2e70*/  USEL UR18, UR18, URZ, !UP0 ;  /* 0x0000003f12127287 */ /* 0x000fe4000c000000 */
[----:B------:R-:W-:Y:S02]  /*2e80*/  ULOP3.LUT UR16, UR19, 0x10000, URZ, 0xfc, !UPT ;  /* 0x0001000013107892 */ /* 0x000fe4000f8efc3f */
[----:B------:R-:W-:Y:S02]  /*2e90*/  ULOP3.LUT UR20, UR20, 0x10000, URZ, 0xfc, !UPT ;  /* 0x0001000014147892 */ /* 0x000fe4000f8efc3f */
[----:B------:R-:W-:Y:S02]  /*2ea0*/  UISETP.NE.U32.AND UP0, UPT, UR18, URZ, UPT ;  /* 0x0000003f1200728c */ /* 0x000fe4000bf05070 */
[----:B------:R-:W-:-:S02]  /*2eb0*/  UIMAD UR16, UR15, 0x500, UR16 ;  /* 0x000005000f1078a4 */ /* 0x000fc4000f8e0210 */
[----:B------:R-:W-:Y:S02]  /*2ec0*/  ULEA UR18, UR15, UR20, 0x9 ;  /* 0x000000140f127291 */ /* 0x000fe4000f8e483f */
[----:B------:R-:W-:Y:S02]  /*2ed0*/  UIADD3 UR19, UR16, 0x100, URZ ;  /* 0x0000010010137890 */ /* 0x000fe4000fffe03f */
[----:B------:R-:W-:Y:S01]  /*2ee0*/  UIADD3 UR28, UR16, 0x200, URZ ;  /* 0x00000200101c7890 */ /* 0x000fe2000fffe03f */
[----:B------:R-:W-:Y:S02]  /*2ef0*/  UMOV UR21, 0x40000040 ;  /* 0x4000004000157882 */ /* 0x000fe40000000000 */
[----:B------:R-:W-:Y:S01]  /*2f00*/  UMOV UR20, UR18 ;  /* 0x0000001200147c82 */ /* 0x000fe20008000000 */
[----:B------:R-:W-:Y:S01]  /*2f10*/  UMOV UR22, UR16 ;  /* 0x0000001000167c82 */ /* 0x000fe20008000000 */
[----:B------:R-:W-:Y:S01]  /*2f20*/  UMOV UR23, 0x40000040 ;  /* 0x4000004000177882 */ /* 0x000fe20000000000 */
[----:B------:R-:W-:Y:S01]  /*2f30*/  UIADD3 UR29, UR16, 0x300, URZ ;  /* 0x00000300101d7890 */ /* 0x000fe2000fffe03f */
[----:B------:R-:W-:Y:S01]  /*2f40*/  QGMMA.64x32x32.F32.E4M3.E4M3 R88, gdesc[UR20], R88, UP0 ;  /* 0x00600000145879f3 */ /* 0x000fe2000bf00858 */
        /* <DEDUP_REMOVED lines=16> */
[----:B------:R-:W-:-:S02]  /*3050*/  UIADD3 UR20, UR18, 0x2, URZ ;  /* 0x0000000212147890 */ /* 0x000fc4000fffe03f */
[----:B------:R-:W-:Y:S01]  /*3060*/  UIADD3 UR22, UR16, 0x2, URZ ;  /* 0x0000000210167890 */ /* 0x000fe2000fffe03f */
[----:B------:R-:W-:Y:S01]  /*3070*/  UMOV UR21, 0x40000040 ;  /* 0x4000004000157882 */ /* 0x000fe20000000000 */
[----:B------:R-:W-:Y:S01]  /*3080*/  UMOV UR23, 0x40000040 ;  /* 0x4000004000177882 */ /* 0x000fe20000000000 */
[----:B------:R-:W-:-:S04]  /*3090*/  UIADD3 UR4, UR4, 0x4, URZ ;  /* 0x0000000404047890 */ /* 0x000fc8000fffe03f */
[----:B------:R-:W-:Y:S02]  /*30a0*/  UISETP.NE.AND UP0, UPT, UR4, UR14, UPT ;  /* 0x0000000e0400728c */ /* 0x000fe4000bf05270 */
        /* <DEDUP_REMOVED lines=31> */
[----:B------:R-:W-:-:S02]  /*32a0*/  UMOV UR23, 0x40000040 ;  /* 0x4000004000177882 */ /* 0x000fc40000000000 */
[----:B------:R-:W-:Y:S01]  /*32b0*/  QGMMA.64x32x32.F32.E4M3.E4M3 R40, gdesc[UR20], R40 ;  /* 0x00600000142879f3 */ /* 0x000fe20008700828 */
[----:B------:R-:W-:Y:S01]  /*32c0*/  UMOV UR22, UR19 ;  /* 0x0000001300167c82 */ /* 0x000fe20008000000 */
[----:B------:R-:W-:Y:S01]  /*32d0*/  UMOV UR23, 0x40000040 ;  /* 0x4000004000177882 */ /* 0x000fe20000000000 */
[----:B------:R-:W-:Y:S01]  /*32e0*/  UIADD3 UR19, UR16, 0x206, URZ ;  /* 0x0000020610137890 */ /* 0x000fe2000fffe03f */
[----:B------:R-:W-:Y:S01]  /*32f0*/  QGMMA.64x32x32.F32.E4M3.E4M3 R24, gdesc[UR20], R24 ;  /* 0x00600000141879f3 */ /* 0x000fe20008700818 */
[----:B------:R-:W-:Y:S02]  /*3300*/  UIADD3 UR20, UR18, 0x6, URZ ;  /* 0x0000000612147890 */ /* 0x000fe4000fffe03f */
[----:B------:R-:W-:Y:S02]  /*3310*/  UIADD3 UR22, UR16, 0x6, URZ ;  /* 0x0000000610167890 */ /* 0x000fe4000fffe03f */
[----:B------:R-:W-:Y:S01]  /*3320*/  UIADD3 UR18, UR16, 0x106, URZ ;  /* 0x0000010610127890 */ /* 0x000fe2000fffe03f */
[----:B------:R-:W-:Y:S01]  /*3330*/  UMOV UR21, 0x40000040 ;  /* 0x4000004000157882 */ /* 0x000fe20000000000 */
[----:B------:R-:W-:Y:S01]  /*3340*/  UMOV UR23, 0x40000040 ;  /* 0x4000004000177882 */ /* 0x000fe20000000000 */
[----:B------:R-:W-:-:S04]  /*3350*/  UIADD3 UR16, UR16, 0x406, URZ ;  /* 0x0000040610107890 */ /* 0x000fc8000fffe03f */
[----:B------:R-:W-:Y:S01]  /*3360*/  QGMMA.64x32x32.F32.E4M3.E4M3 R88, gdesc[UR20], R88 ;  /* 0x00600000145879f3 */ /* 0x000fe20008700858 */
[----:B------:R-:W-:Y:S01]  /*3370*/  UMOV UR22, UR18 ;  /* 0x0000001200167c82 */ /* 0x000fe20008000000 */
[----:B------:R-:W-:Y:S02]  /*3380*/  UMOV UR23, 0x40000040 ;  /* 0x4000004000177882 */ /* 0x000fe40000000000 */
        /* <DEDUP_REMOVED lines=8> */
[----:B------:R-:W-:Y:S01]  /*3410*/  UMOV UR23, 0x40000040 ;  /* 0x4000004000177882 */ /* 0x000fe20000000000 */
[----:B------:R-:W-:Y:S01]  /*3420*/  USEL UR16, URZ, 0x1, UP0 ;  /* 0x000000013f107887 */ /* 0x000fe20008000000 */
[----:B------:R-:W-:Y:S05]  /*3430*/  QGMMA.64x32x32.F32.E4M3.E4M3 R24, gdesc[UR20], R24, gsb0 ;  /* 0x00600000141879f3 */ /* 0x000fea0008000818 */
[----:B------:R-:W-:Y:S01]  /*3440*/  ISETP.NE.AND P0, PT, RZ, UR16, PT ;  /* 0x00000010ff007c0c */ /* 0x000fe2000bf05270 */
[----:B------:R-:W-:-:S12]  /*3450*/  WARPGROUP.DEPBAR.LE gsb0, 0x1 ;  /* 0x00008000000079c5 */ /* 0x000fd80000010100 */
[----:B------:R-:W-:Y:S05]  /*3460*/  @!P0 BRA `(.L_x_31) ;  /* 0x0000000400488947 */ /* 0x000fea0003800000 */
[----:B------:R-:W-:Y:S02]  /*3470*/  WARPGROUP.DEPBAR.LE gsb0, 0x0 ;  /* 0x00008000000079c5 */ /* 0x000fe40000010000 */
[----:B------:R-:W-:-:S01]  /*3480*/  FADD R175, R88, R175 ;  /* 0x000000af58af7221 */ /* 0x000fc20000000000 */
[----:B------:R-:W-:Y:S01]  /*3490*/  FADD R178, R89, R178 ;  /* 0x000000b259b27221 */ /* 0x000fe20000000000 */
        /* <DEDUP_REMOVED lines=78> */
[----:B------:R-:W-:-:S06]  /*3980*/  UMOV UR4, URZ ;  /* 0x0000003f00047c82 */ /* 0x000fcc0008000000 */
.L_x_31:
[----:B------:R-:W-:Y:S05]  /*3990*/  @!P1 BRA `(.L_x_32) ;  /* 0x0000000000049947 */ /* 0x000fea0003800000 */
[----:B------:R-:W-:Y:S01]  /*39a0*/  BPT.TRAP 0x1 ;  /* 0x000000040000795c */ /* 0x000fe20000300000 */
.L_x_32:
[----:B------:R-:W-:Y:S01]  /*39b0*/  ISETP.NE.AND P0, PT, R10, RZ, PT ;  /* 0x000000ff0a00720c */ /* 0x000fe20003f05270 */
[----:B------:R-:W-:-:S12]  /*39c0*/  UISETP.GT.U32.AND UP0, UPT, UR5, 0x1, UPT ;  /* 0x000000010500788c */ /* 0x000fd8000bf04070 */
[----:B01----:R-:W-:-:S05]  /*39d0*/  @P0 LEA R177, R15, UR10, 0x3 ;  /* 0x0000000a0fb10c11 */ /* 0x003fca000f8e18ff */
[----:B------:R-:W-:-:S05]  /*39e0*/  @P0 VIADD R180, R177, 0x40 ;  /* 0x00000040b1b40836 */ /* 0x000fca0000000000 */
[----:B------:R-:W-:-:S04]  /*39f0*/  @P0 PRMT R180, R11, 0x654, R180 ;  /* 0x000006540bb40816 */ /* 0x000fc800000000b4 */
[----:B------:R0:W-:Y:S01]  /*3a00*/  @P0 SYNCS.ARRIVE.TRANS64.RED.A1T0 RZ, [R180+URZ], RZ ;  /* 0x000000ffb4ff09a7 */ /* 0x0001e2000810043f */
[----:B------:R-:W-:-:S13]  /*3a10*/  PLOP3.LUT P0, PT, PT, PT, UP0, 0x80, 0x0 ;  /* 0x000000000000781c */ /* 0x000fda0003f0f008 */
[----:B0-----:R-:W-:Y:S05]  /*3a20*/  @P0 BRA `(.L_x_33) ;  /* 0x0000000000040947 */ /* 0x001fea0003800000 */
[----:B------:R-:W-:Y:S01]  /*3a30*/  BPT.TRAP 0x1 ;  /* 0x000000040000795c */ /* 0x000fe20000300000 */
.L_x_33:
[----:B------:R-:W-:Y:S01]  /*3a40*/  UIADD3 UR15, UR15, 0x1, URZ ;  /* 0x000000010f0f7890 */ /* 0x000fe2000fffe03f */
[C---:B------:R-:W-:Y:S01]  /*3a50*/  ISETP.GT.AND P1, PT, R14.reuse, 0x1, PT ;  /* 0x000000010e00780c */ /* 0x040fe20003f24270 */
[----:B------:R-:W-:Y:S02]  /*3a60*/  VIADD R15, R15, 0x1 ;  /* 0x000000010f0f7836 */ /* 0x000fe40000000000 */
[----:B------:R-:W-:Y:S01]  /*3a70*/  UISETP.NE.AND UP0, UPT, UR15, 0x8, UPT ;  /* 0x000000080f00788c */ /* 0x000fe2000bf05270 */
[----:B------:R-:W-:Y:S02]  /*3a80*/  VIADD R14, R14, 0xffffffff ;  /* 0xffffffff0e0e7836 */ /* 0x000fe40000000000 */
[C---:B------:R-:W-:Y:S01]  /*3a90*/  ISETP.NE.AND P0, PT, R15.reuse, 0x8, PT ;  /* 0x000000080f00780c */ /* 0x040fe20003f05270 */
[----:B------:R-:W-:Y:S02]  /*3aa0*/  USEL UR18, URZ, 0x1, UP0 ;  /* 0x000000013f127887 */ /* 0x000fe40008000000 */
[----:B------:R-:W-:Y:S01]  /*3ab0*/  USEL UR15, UR15, URZ, UP0 ;  /* 0x0000003f0f0f7287 */ /* 0x000fe20008000000 */
[----:B------:R-:W-:-:S03]  /*3ac0*/  SEL R15, R15, RZ, P0 ;  /* 0x000000ff0f0f7207 */ /* 0x000fc60000000000 */
[----:B------:R-:W-:Y:S01]  /*3ad0*/  LOP3.LUT R182, R182, UR18, RZ, 0x3c, !PT ;  /* 0x00000012b6b67c12 */ /* 0x000fe2000f8e3cff */
[----:B------:R-:W-:Y:S01]  /*3ae0*/  UMOV UR18, 0x1 ;  /* 0x0000000100127882 */ /* 0x000fe20000000000 */
[----:B------:R-:W-:Y:S06]  /*3af0*/  @P1 BRA `(.L_x_34) ;  /* 0xfffffff0008c1947 */ /* 0x000fec000383ffff */
.L_x_26:
[----:B------:R-:W-:Y:S01]  /*3b00*/  UISETP.NE.AND UP0, UPT, UR4, URZ, UPT ;  /* 0x0000003f0400728c */ /* 0x000fe2000bf05270 */
[----:B01----:R-:W0:Y:S03]  /*3b10*/  LDC R14, c[0x0][0x28c] ;  /* 0x0000a300ff0e7b82 */ /* 0x003e260000000800 */
[----:B------:R-:W-:-:S06]  /*3b20*/  USEL UR4, URZ, 0x1, !UP0 ;  /* 0x000000013f047887 */ /* 0x000fcc000c000000 */
[----:B------:R-:W-:-:S13]  /*3b30*/  ISETP.NE.AND P0, PT, RZ, UR4, PT ;  /* 0x00000004ff007c0c */ /* 0x000fda000bf05270 */
[----:B------:R-:W-:Y:S05]  /*3b40*/  @!P0 BRA `(.L_x_35) ;  /* 0x0000000400448947 */ /* 0x000fea0003800000 */
[----:B------:R-:W-:Y:S02]  /*3b50*/  WARPGROUP.DEPBAR.LE gsb0, 0x0 ;  /* 0x00008000000079c5 */ /* 0x000fe40000010000 */
[----:B------:R-:W-:Y:S01]  /*3b60*/  FADD R175, R88, R175 ;  /* 0x000000af58af7221 */ /* 0x000fe20000000000 */
        /* <DEDUP_REMOVED lines=78> */
[----:B------:R-:W-:-:S07]  /*4050*/  FADD R22, R22, R39 ;  /* 0x0000002716167221 */ /* 0x000fce0000000000 */
.L_x_35:
[----:B0-----:R-:W-:Y:S01]  /*4060*/  ISETP.GE.AND P0, PT, R14, 0x1, PT ;  /* 0x000000010e00780c */ /* 0x001fe20003f06270 */
[----:B------:R0:W-:Y:S01]  /*4070*/  SYNCS.ARRIVE.TRANS64.A1T0 RZ, [R181+UR17], RZ ;  /* 0x000000ffb5ff79a7 */ /* 0x0001e20008100011 */
[----:B------:R-:W-:-:S11]  /*4080*/  WARPGROUP.DEPBAR.LE gsb0, 0x0 ;  /* 0x00008000000079c5 */ /* 0x000fd60000010000 */
[----:B------:R-:W-:Y:S05]  /*4090*/  @!P0 BRA `(.L_x_36) ;  /* 0x0000000000488947 */ /* 0x000fea0003800000 */
[----:B------:R-:W-:-:S06]  /*40a0*/  UISETP.NE.AND UP0, UPT, UR8, 0x3, UPT ;  /* 0x000000030800788c */ /* 0x000fcc000bf05270 */
[----:B------:R-:W-:-:S13]  /*40b0*/  PLOP3.LUT P0, PT, PT, PT, UP0, 0x80, 0x0 ;  /* 0x000000000000781c */ /* 0x000fda0003f0f008 */
[----:B------:R-:W-:Y:S05]  /*40c0*/  @!P0 BRA `(.L_x_37) ;  /* 0x0000000000048947 */ /* 0x000fea0003800000 */
[----:B------:R-:W-:Y:S01]  /*40d0*/  BPT.TRAP 0x1 ;  /* 0x000000040000795c */ /* 0x000fe20000300000 */
.L_x_37:
[----:B------:R-:W-:Y:S01]  /*40e0*/  ISETP.NE.AND P0, PT, R10, RZ, PT ;  /* 0x000000ff0a00720c */ /* 0x000fe20003f05270 */
[----:B------:R-:W-:-:S12]  /*40f0*/  IMAD.U32 R15, RZ, RZ, UR10 ;  /* 0x0000000aff0f7e24 */ /* 0x000fd8000f8e00ff */
[----:B------:R-:W-:-:S05]  /*4100*/  VOTEU.ANY UP0, P0 ;  /* 0x00000000003f7886 */ /* 0x000fca0000000100 */
[----:B------:R-:W-:Y:S02]  /*4110*/  @UP0 UIADD3 UR4, UR12, UR11, URZ ;  /* 0x0000000b0c040290 */ /* 0x000fe4000fffe03f */
[----:B------:R-:W-:-:S04]  /*4120*/  UISETP.GT.U32.AND UP0, UPT, UR5, 0x1, UPT ;  /* 0x000000010500788c */ /* 0x000fc8000bf04070 */
[----:B------:R-:W-:-:S04]  /*4130*/  IMAD.U32 R14, RZ, RZ, UR4 ;  /* 0x00000004ff0e7e24 */ /* 0x000fc8000f8e00ff */
[----:B------:R-:W-:-:S05]  /*4140*/  @P0 IMAD.SHL.U32 R14, R14, 0x8, RZ ;  /* 0x000000080e0e0824 */ /* 0x000fca00078e00ff */
[----:B------:R-:W-:-:S04]  /*4150*/  @P0 LOP3.LUT R14, R14, 0x38, RZ, 0xc0, !PT ;  /* 0x000000380e0e0812 */ /* 0x000fc800078ec0ff */
[----:B------:R-:W-:-:S04]  /*4160*/  @P0 IADD3 R14, R15, 0x40, R14 ;  /* 0x000000400f0e0810 */ /* 0x000fc80007ffe00e */
[----:B------:R-:W-:-:S04]  /*4170*/  @P0 PRMT R14, R11, 0x654, R14 ;  /* 0x000006540b0e0816 */ /* 0x000fc8000000000e */
[----:B------:R1:W-:Y:S01]  /*4180*/  @P0 SYNCS.ARRIVE.TRANS64.RED.A1T0 RZ, [R14+URZ], RZ ;  /* 0x000000ff0eff09a7 */ /* 0x0003e2000810043f */
[----:B------:R-:W-:-:S13]  /*4190*/  PLOP3.LUT P0, PT, PT, PT, UP0, 0x80, 0x0 ;  /* 0x000000000000781c */ /* 0x000fda0003f0f008 */
[----:B-1----:R-:W-:Y:S05]  /*41a0*/  @P0 BRA `(.L_x_36) ;  /* 0x0000000000040947 */ /* 0x002fea0003800000 */
[----:B------:R-:W-:Y:S01]  /*41b0*/  BPT.TRAP 0x1 ;  /* 0x000000040000795c */ /* 0x000fe20000300000 */
.L_x_36:
[----:B------:R-:W-:Y:S01]  /*41c0*/  SHF.L.U32 R14, R179, 0x1f, RZ ;  /* 0x0000001fb30e7819 */ /* 0x000fe200000006ff */
[----:B------:R-:W1:Y:S01]  /*41d0*/  LDC R31, c[0x0][0x288] ;  /* 0x0000a200ff1f7b82 */ /* 0x000e620000000800 */
[----:B------:R-:W-:Y:S02]  /*41e0*/  IMAD.SHL.U32 R28, R5, 0x40, RZ ;  /* 0x00000040051c7824 */ /* 0x000fe400078e00ff */
[----:B------:R-:W4:Y:S02]  /*41f0*/  SYNCS.PHASECHK.TRANS64.TRYWAIT P0, [R13+URZ+0x8], R14 ;  /* 0x0000080e0d0075a7 */ /* 0x000f24000800017f */
[----:B----4-:R-:W-:Y:S05]  /*4200*/  @!P0 BRA `(.L_x_38) ;  /* 0x0000007800388947 */ /* 0x010fea0003800000 */
.L_x_232:
[----:B------:R-:W-:Y:S01]  /*4210*/  ULDC UR4, c[0x0][0x284] ;  /* 0x0000a10000047ab9 */ /* 0x000fe20000000800 */
[----:B------:R-:W-:Y:S01]  /*4220*/  IMAD R30, R4, 0xa0, RZ ;  /* 0x000000a0041e7824 */ /* 0x000fe200078e02ff */
[----:B------:R-:W-:-:S04]  /*4230*/  ISETP.GE.AND P0, PT, R28, UR4, PT ;  /* 0x000000041c007c0c */ /* 0x000fc8000bf06270 */
[----:B-1----:R-:W-:-:S13]  /*4240*/  ISETP.GE.OR P0, PT, R30, R31, P0 ;  /* 0x0000001f1e00720c */ /* 0x002fda0000706670 */
[----:B------:R-:W-:Y:S05]  /*4250*/  @P0 BRA `(.L_x_39) ;  /* 0x0000005c00500947 */ /* 0x000fea0003800000 */
[----:B------:R-:W1:Y:S01]  /*4260*/  LDC.64 R32, c[0x0][0x5c8] ;  /* 0x00017200ff207b82 */ /* 0x000e620000000a00 */
[----:B------:R-:W-:Y:S01]  /*4270*/  IMAD.SHL.U32 R26, R12, 0x2, RZ ;  /* 0x000000020c1a7824 */ /* 0x000fe200078e00ff */
[----:B------:R-:W-:Y:S01]  /*4280*/  SHF.R.S32.HI R35, RZ, 0x1f, R0 ;  /* 0x0000001fff237819 */ /* 0x000fe20000011400 */
[----:B------:R-:W-:Y:S01]  /*4290*/  ULDC.64 UR14, c[0x0][0x5d0] ;  /* 0x00017400000e7ab9 */ /* 0x000fe20000000a00 */
[----:B------:R-:W-:Y:S01]  /*42a0*/  SHF.R.S32.HI R34, RZ, 0x1f, R30 ;  /* 0x0000001fff227819 */ /* 0x000fe2000001141e */
[----:B------:R-:W-:Y:S01]  /*42b0*/  BSSY B0, `(.L_x_39) ;  /* 0x00005ce000007945 */ /* 0x000fe20003800000 */
[----:B------:R-:W-:Y:S01]  /*42c0*/  SHF.R.S32.HI R27, RZ, 0x1f, R26 ;  /* 0x0000001fff1b7819 */ /* 0x000fe2000001141a */
[----:B------:R-:W-:Y:S02]  /*42d0*/  IMAD R25, R35, UR14, RZ ;  /* 0x0000000e23197c24 */ /* 0x000fe4000f8e02ff */
[----:B------:R-:W-:Y:S02]  /*42e0*/  IMAD.IADD R28, R17, 0x1, -R28 ;  /* 0x00000001111c7824 */ /* 0x000fe400078e0a1c */
[----:B----4-:R-:W-:-:S04]  /*42f0*/  IMAD.WIDE.U32 R14, R0, UR14, R26 ;  /* 0x0000000e000e7c25 */ /* 0x010fc8000f8e001a */
[----:B------:R-:W-:Y:S01]  /*4300*/  IMAD R29, R0, UR15, R25 ;  /* 0x0000000f001d7c24 */ /* 0x000fe2000f8e0219 */
[----:B------:R-:W-:Y:S01]  /*4310*/  IADD3 R4, P0, R30, R14, RZ ;  /* 0x0000000e1e047210 */ /* 0x000fe20007f1e0ff */
[----:B------:R-:W-:Y:S01]  /*4320*/  IMAD.WIDE R24, R5, 0x40, R6 ;  /* 0x0000004005187825 */ /* 0x000fe200078e0206 */
[----:B------:R-:W-:Y:S02]  /*4330*/  ULDC.64 UR14, c[0x0][0x5c0] ;  /* 0x00017000000e7ab9 */ /* 0x000fe40000000a00 */
[----:B------:R-:W-:Y:S01]  /*4340*/  IADD3.X R5, R34, R15, R29, P0, !PT ;  /* 0x0000000f22057210 */ /* 0x000fe200007fe41d */
[----:B------:R-:W-:Y:S02]  /*4350*/  IMAD R29, R12, -0x2, R31 ;  /* 0xfffffffe0c1d7824 */ /* 0x000fe400078e021f */
[-C--:B-1----:R-:W-:Y:S02]  /*4360*/  IMAD R14, R25, R32.reuse, RZ ;  /* 0x00000020190e7224 */ /* 0x082fe400078e02ff */
[----:B------:R-:W-:-:S04]  /*4370*/  IMAD.WIDE.U32 R4, R24, R32, R4 ;  /* 0x0000002018047225 */ /* 0x000fc800078e0004 */
[----:B------:R-:W-:Y:S01]  /*4380*/  IMAD R15, R24, R33, R14 ;  /* 0x00000021180f7224 */ /* 0x000fe200078e020e */
[----:B------:R-:W-:Y:S01]  /*4390*/  LEA R14, P0, R32, R4, 0x3 ;  /* 0x00000004200e7211 */ /* 0x000fe200078018ff */
[----:B------:R-:W-:Y:S01]  /*43a0*/  IMAD.IADD R29, R29, 0x1, -R30 ;  /* 0x000000011d1d7824 */ /* 0x000fe200078e0a1e */
[----:B------:R-:W-:Y:S01]  /*43b0*/  IADD3 R4, P1, R4, UR14, RZ ;  /* 0x0000000e04047c10 */ /* 0x000fe2000ff3e0ff */
[----:B------:R-:W-:Y:S01]  /*43c0*/  IMAD.IADD R5, R5, 0x1, R15 ;  /* 0x0000000105057824 */ /* 0x000fe200078e020f */
[----:B------:R-:W-:-:S04]  /*43d0*/  IADD3 R14, P2, R14, UR14, RZ ;  /* 0x0000000e0e0e7c10 */ /* 0x000fc8000ff5e0ff */
[----:B------:R-:W-:Y:S02]  /*43e0*/  LEA.HI.X R15, R32, R5, R33, 0x3, P0 ;  /* 0x00000005200f7211 */ /* 0x000fe400000f1c21 */
[----:B---3-5:R-:W-:Y:S02]  /*43f0*/  FSETP.NEU.AND P0, PT, R8, RZ, PT ;  /* 0x000000ff0800720b */ /* 0x028fe40003f0d000 */
[----:B------:R-:W-:Y:S02]  /*4400*/  IADD3.X R5, R5, UR15, RZ, P1, !PT ;  /* 0x0000000f05057c10 */ /* 0x000fe40008ffe4ff */
[----:B------:R-:W-:-:S09]  /*4410*/  IADD3.X R15, R15, UR15, RZ, P2, !PT ;  /* 0x0000000f0f0f7c10 */ /* 0x000fd200097fe4ff */
[----:B------:R-:W-:Y:S05]  /*4420*/  @!P0 BRA `(.L_x_40) ;  /* 0x0000004400388947 */ /* 0x000fea0003800000 */
[----:B------:R-:W-:Y:S01]  /*4430*/  ULDC.64 UR14, c[0x0][0x5b8] ;  /* 0x00016e00000e7ab9 */ /* 0x000fe20000000a00 */
[----:B------:R-:W-:Y:S01]  /*4440*/  ULDC.64 UR18, c[0x0][0x5a8] ;  /* 0x00016a0000127ab9 */ /* 0x000fe20000000a00 */
[----:B------:R-:W-:Y:S01]  /*4450*/  IMAD.WIDE.U32 R26, R0, UR14, R26 ;  /* 0x0000000e001a7c25 */ /* 0x000fe2000f8e001a */
[----:B------:R-:W-:Y:S03]  /*4460*/  BSSY B1, `(.L_x_41) ;  /* 0x0000010000017945 */ /* 0x000fe60003800000 */
[----:B------:R-:W-:Y:S01]  /*4470*/  IMAD R31, R35, UR14, RZ ;  /* 0x0000000e231f7c24 */ /* 0x000fe2000f8e02ff */
[----:B------:R-:W-:-:S03]  /*4480*/  IADD3 R30, P0, R30, R26, RZ ;  /* 0x0000001a1e1e7210 */ /* 0x000fc60007f1e0ff */
[----:B------:R-:W-:Y:S01]  /*4490*/  IMAD R31, R0, UR15, R31 ;  /* 0x0000000f001f7c24 */ /* 0x000fe2000f8e021f */
[----:B------:R-:W-:Y:S01]  /*44a0*/  ULDC.64 UR14, c[0x0][0x5b0] ;  /* 0x00016c00000e7ab9 */ /* 0x000fe20000000a00 */
[----:B------:R-:W-:Y:S01]  /*44b0*/  PRMT R0, RZ, 0x7610, R0 ;  /* 0x00007610ff007816 */ /* 0x000fe20000000000 */
[----:B------:R-:W-:Y:S02]  /*44c0*/  IMAD R33, R25, UR14, RZ ;  /* 0x0000000e19217c24 */ /* 0x000fe4000f8e02ff */
[----:B------:R-:W-:Y:S02]  /*44d0*/  IADD3.X R31, R34, R27, R31, P0, !PT ;  /* 0x0000001b221f7210 */ /* 0x000fe400007fe41f */
[----:B------:R-:W-:Y:S01]  /*44e0*/  ISETP.GE.AND P0, PT, R29, 0x1, PT ;  /* 0x000000011d00780c */ /* 0x000fe20003f06270 */
[C---:B------:R-:W-:Y:S02]  /*44f0*/  IMAD R33, R24.reuse, UR15, R33 ;  /* 0x0000000f18217c24 */ /* 0x040fe4000f8e0221 */
[----:B------:R-:W-:Y:S01]  /*4500*/  IMAD.WIDE.U32 R26, R24, UR14, R30 ;  /* 0x0000000e181a7c25 */ /* 0x000fe2000f8e001e */
[----:B------:R-:W-:-:S02]  /*4510*/  ISETP.LT.OR P2, PT, R28, 0x1, !P0 ;  /* 0x000000011c00780c */ /* 0x000fc40004741670 */
[----:B------:R-:W-:-:S04]  /*4520*/  IADD3 R26, P1, R26, UR18, RZ ;  /* 0x000000121a1a7c10 */ /* 0x000fc8000ff3e0ff */
[----:B------:R-:W-:-:S07]  /*4530*/  IADD3.X R27, R27, UR19, R33, P1, !PT ;  /* 0x000000131b1b7c10 */ /* 0x000fce0008ffe421 */
[----:B------:R-:W-:Y:S05]  /*4540*/  @P2 BRA `(.L_x_42) ;  /* 0x0000000000042947 */ /* 0x000fea0003800000 */
[----:B------:R1:W5:Y:S02]  /*4550*/  LDG.E.U8 R0, desc[UR26][R26.64] ;  /* 0x0000001a1a007981 */ /* 0x000364000c1e1100 */
.L_x_42:
[----:B------:R-:W-:Y:S05]  /*4560*/  BSYNC B1 ;  /* 0x0000000000017941 */ /* 0x000fea0003800000 */
.L_x_41:
[----:B-----5:R-:W-:Y:S01]  /*4570*/  LOP3.LUT R0, R0, 0xff, RZ, 0xc0, !PT ;  /* 0x000000ff00007812 */ /* 0x020fe200078ec0ff */
[----:B------:R-:W-:Y:S01]  /*4580*/  BSSY B1, `(.L_x_43) ;  /* 0x000000c000017945 */ /* 0x000fe20003800000 */
[----:B------:R-:W-:Y:S02]  /*4590*/  ISETP.GE.AND P1, PT, R29, 0x2, PT ;  /* 0x000000021d00780c */ /* 0x000fe40003f26270 */
[----:B------:R-:W-:Y:S02]  /*45a0*/  F2FP.F16.E4M3.UNPACK_B R0, R0 ;  /* 0x00000000ff00723e */ /* 0x000fe400020006ff */
[----:B------:R-:W-:-:S03]  /*45b0*/  ISETP.LT.OR P3, PT, R28, 0x1, !P1 ;  /* 0x000000011c00780c */ /* 0x000fc60004f61670 */
[----:B------:R-:W-:-:S05]  /*45c0*/  HADD2.F32 R33, -RZ, R0.H0_H0 ;  /* 0x20000000ff217230 */ /* 0x000fca0000004100 */
[----:B------:R-:W-:-:S04]  /*45d0*/  FMUL R0, R33, R8 ;  /* 0x0000000821007220 */ /* 0x000fc80000400000 */
[----:B--2---:R-:W-:-:S05]  /*45e0*/  FFMA R0, R175, R9, R0 ;  /* 0x00000009af007223 */ /* 0x004fca0000000000 */
[----:B------:R-:W-:Y:S02]  /*45f0*/  F2FP.SATFINITE.E4M3.F32.PACK_AB_MERGE_C R33, RZ, R0, RZ ;  /* 0x00000000ff21723e */ /* 0x000fe400048070ff */
[----:B------:R-:W-:-:S03]  /*4600*/  PRMT R0, RZ, 0x7610, R0 ;  /* 0x00007610ff007816 */ /* 0x000fc60000000000 */
[----:B------:R2:W-:Y:S01]  /*4610*/  @!P2 STG.E.U8 desc[UR26][R4.64], R33 ;  /* 0x000000210400a986 */ /* 0x0005e2000c10111a */
[----:B------:R-:W-:Y:S05]  /*4620*/  @P3 BRA `(.L_x_44) ;  /* 0x0000000000043947 */ /* 0x000fea0003800000 */
[----:B------:R3:W5:Y:S02]  /*4630*/  LDG.E.U8 R0, desc[UR26][R26.64+0x1] ;  /* 0x0000011a1a007981 */ /* 0x000764000c1e1100 */
.L_x_44:
[----:B------:R-:W-:Y:S05]  /*4640*/  BSYNC B1 ;  /* 0x0000000000017941 */ /* 0x000fea0003800000 */
.L_x_43:
[----:B-----5:R-:W-:Y:S01]  /*4650*/  LOP3.LUT R0, R0, 0xff, RZ, 0xc0, !PT ;  /* 0x000000ff00007812 */ /* 0x020fe200078ec0ff */
[----:B------:R-:W-:Y:S01]  /*4660*/  BSSY B1, `(.L_x_45) ;  /* 0x0000012000017945 */ /* 0x000fe20003800000 */
[----:B------:R-:W-:Y:S02]  /*4670*/  IADD3 R35, P2, R24, 0x8, RZ ;  /* 0x0000000818237810 */ /* 0x000fe40007f5e0ff */
[----:B------:R-:W-:Y:S02]  /*4680*/  F2FP.F16.E4M3.UNPACK_B R0, R0 ;  /* 0x00000000ff00723e */ /* 0x000fe400020006ff */
[----:B------:R-:W-:Y:S01]  /*4690*/  ISETP.LT.OR P0, PT, R28, 0x9, !P0 ;  /* 0x000000091c00780c */ /* 0x000fe20004701670 */
[----:B------:R-:W-:Y:S02]  /*46a0*/  IMAD.X R24, RZ, RZ, R25, P2 ;  /* 0x000000ffff187224 */ /* 0x000fe400010e0619 */
[----:B--2---:R-:W-:Y:S01]  /*46b0*/  HADD2.F32 R33, -RZ, R0.H0_H0 ;  /* 0x20000000ff217230 */ /* 0x004fe20000004100 */
[----:B------:R-:W-:Y:S01]  /*46c0*/  PRMT R0, RZ, 0x7610, R0 ;  /* 0x00007610ff007816 */ /* 0x000fe20000000000 */
[----:B------:R-:W-:-:S02]  /*46d0*/  IMAD R24, R24, UR14, RZ ;  /* 0x0000000e18187c24 */ /* 0x000fc4000f8e02ff */
[----:B------:R-:W-:-:S04]  /*46e0*/  IMAD.WIDE.U32 R30, R35, UR14, R30 ;  /* 0x0000000e231e7c25 */ /* 0x000fc8000f8e001e */
[----:B------:R-:W-:Y:S01]  /*46f0*/  FMUL R33, R33, R8 ;  /* 0x0000000821217220 */ /* 0x000fe20000400000 */
[----:B------:R-:W-:-:S03]  /*4700*/  IMAD R35, R35, UR15, R24 ;  /* 0x0000000f23237c24 */ /* 0x000fc6000f8e0218 */
[----:B------:R-:W-:Y:S01]  /*4710*/  FFMA R33, R178, R9, R33 ;  /* 0x00000009b2217223 */ /* 0x000fe20000000021 */
[----:B------:R-:W-:-:S04]  /*4720*/  IADD3 R24, P2, R30, UR18, RZ ;  /* 0x000000121e187c10 */ /* 0x000fc8000ff5e0ff */
[----:B------:R-:W-:Y:S02]  /*4730*/  F2FP.SATFINITE.E4M3.F32.PACK_AB_MERGE_C R33, RZ, R33, RZ ;  /* 0x00000021ff21723e */ /* 0x000fe400048070ff */
[----:B------:R-:W-:-:S03]  /*4740*/  IADD3.X R25, R31, UR19, R35, P2, !PT ;  /* 0x000000131f197c10 */ /* 0x000fc600097fe423 */
[----:B------:R2:W-:Y:S01]  /*4750*/  @!P3 STG.E.U8 desc[UR26][R4.64+0x1], R33 ;  /* 0x000001210400b986 */ /* 0x0005e2000c10111a */
[----:B------:R-:W-:Y:S05]  /*4760*/  @P0 BRA `(.L_x_46) ;  /* 0x0000000000040947 */ /* 0x000fea0003800000 */
[----:B------:R4:W5:Y:S02]  /*4770*/  LDG.E.U8 R0, desc[UR26][R24.64] ;  /* 0x0000001a18007981 */ /* 0x000964000c1e1100 */
.L_x_46:
[----:B------:R-:W-:Y:S05]  /*4780*/  BSYNC B1 ;  /* 0x0000000000017941 */ /* 0x000fea0003800000 */
.L_x_45:
[----:B-----5:R-:W-:Y:S01]  /*4790*/  LOP3.LUT R0, R0, 0xff, RZ, 0xc0, !PT ;  /* 0x000000ff00007812 */ /* 0x020fe200078ec0ff */
[----:B------:R-:W-:Y:S01]  /*47a0*/  BSSY B1, `(.L_x_47) ;  /* 0x000000b000017945 */ /* 0x000fe20003800000 */
[----:B------:R-:W-:Y:S02]  /*47b0*/  ISETP.LT.OR P1, PT, R28, 0x9, !P1 ;  /* 0x000000091c00780c */ /* 0x000fe40004f21670 */
[----:B------:R-:W-:-:S05]  /*47c0*/  F2FP.F16.E4M3.UNPACK_B R0, R0 ;  /* 0x00000000ff00723e */ /* 0x000fca00020006ff */
[----:B------:R-:W-:-:S05]  /*47d0*/  HADD2.F32 R31, -RZ, R0.H0_H0 ;  /* 0x20000000ff1f7230 */ /* 0x000fca0000004100 */
[----:B------:R-:W-:-:S04]  /*47e0*/  FMUL R0, R31, R8 ;  /* 0x000000081f007220 */ /* 0x000fc80000400000 */
[----:B------:R-:W-:-:S05]  /*47f0*/  FFMA R0, R173, R9, R0 ;  /* 0x00000009ad007223 */ /* 0x000fca0000000000 */
[----:B------:R-:W-:Y:S02]  /*4800*/  F2FP.SATFINITE.E4M3.F32.PACK_AB_MERGE_C R31, RZ, R0, RZ ;  /* 0x00000000ff1f723e */ /* 0x000fe400048070ff */
[----:B------:R-:W-:-:S03]  /*4810*/  PRMT R0, RZ, 0x7610, R0 ;  /* 0x00007610ff007816 */ /* 0x000fc60000000000 */
[----:B------:R0:W-:Y:S01]  /*4820*/  @!P0 STG.E.U8 desc[UR26][R14.64], R31 ;  /* 0x0000001f0e008986 */ /* 0x0001e2000c10111a */
[----:B------:R-:W-:Y:S05]  /*4830*/  @P1 BRA `(.L_x_48) ;  /* 0x0000000000041947 */ /* 0x000fea0003800000 */
[----:B------:R0:W5:Y:S02]  /*4840*/  LDG.E.U8 R0, desc[UR26][R24.64+0x1] ;  /* 0x0000011a18007981 */ /* 0x000164000c1e1100 */
.L_x_48:
[----:B------:R-:W-:Y:S05]  /*4850*/  BSYNC B1 ;  /* 0x0000000000017941 */ /* 0x000fea0003800000 */
.L_x_47:
[----:B-----5:R-:W-:Y:S01]  /*4860*/  LOP3.LUT R0, R0, 0xff, RZ, 0xc0, !PT ;  /* 0x000000ff00007812 */ /* 0x020fe200078ec0ff */
[----:B------:R-:W-:Y:S01]  /*4870*/  BSSY B1, `(.L_x_49) ;  /* 0x000000c000017945 */ /* 0x000fe20003800000 */
[----:B------:R-:W-:Y:S02]  /*4880*/  ISETP.GE.AND P0, PT, R29, 0x9, PT ;  /* 0x000000091d00780c */ /* 0x000fe40003f06270 */
[----:B------:R-:W-:Y:S02]  /*4890*/  F2FP.F16.E4M3.UNPACK_B R0, R0 ;  /* 0x00000000ff00723e */ /* 0x000fe400020006ff */
[----:B------:R-:W-:-:S03]  /*48a0*/  ISETP.LT.OR P2, PT, R28, 0x1, !P0 ;  /* 0x000000011c00780c */ /* 0x000fc60004741670 */
[----:B0-----:R-:W-:Y:S01]  /*48b0*/  HADD2.F32 R31, -RZ, R0.H0_H0 ;  /* 0x20000000ff1f7230 */ /* 0x001fe20000004100 */
[----:B------:R-:W-:-:S04]  /*48c0*/  PRMT R0, RZ, 0x7610, R0 ;  /* 0x00007610ff007816 */ /* 0x000fc80000000000 */
[----:B------:R-:W-:-:S04]  /*48d0*/  FMUL R31, R31, R8 ;  /* 0x000000081f1f7220 */ /* 0x000fc80000400000 */
[----:B------:R-:W-:-:S05]  /*48e0*/  FFMA R31, R176, R9, R31 ;  /* 0x00000009b01f7223 */ /* 0x000fca000000001f */
[----:B------:R-:W-:-:S05]  /*48f0*/  F2FP.SATFINITE.E4M3.F32.PACK_AB_MERGE_C R31, RZ, R31, RZ ;  /* 0x0000001fff1f723e */ /* 0x000fca00048070ff */
[----:B------:R0:W-:Y:S01]  /*4900*/  @!P1 STG.E.U8 desc[UR26][R14.64+0x1], R31 ;  /* 0x0000011f0e009986 */ /* 0x0001e2000c10111a */
[----:B------:R-:W-:Y:S05]  /*4910*/  @P2 BRA `(.L_x_50) ;  /* 0x0000000000042947 */ /* 0x000fea0003800000 */
[----:B------:R0:W5:Y:S02]  /*4920*/  LDG.E.U8 R0, desc[UR26][R26.64+0x8] ;  /* 0x0000081a1a007981 */ /* 0x000164000c1e1100 */
.L_x_50:
[----:B------:R-:W-:Y:S05]  /*4930*/  BSYNC B1 ;  /* 0x0000000000017941 */ /* 0x000fea0003800000 */
.L_x_49:
[----:B-----5:R-:W-:Y:S01]  /*4940*/  LOP3.LUT R0, R0, 0xff, RZ, 0xc0, !PT ;  /* 0x000000ff00007812 */ /* 0x020fe200078ec0ff */
[----:B------:R-:W-:Y:S01]  /*4950*/  BSSY B1, `(.L_x_51) ;  /* 0x000000c000017945 */ /* 0x000fe20003800000 */
[----:B------:R-:W-:Y:S02]  /*4960*/  ISETP.GE.AND P1, PT, R29, 0xa, PT ;  /* 0x0000000a1d00780c */ /* 0x000fe40003f26270 */
[----:B------:R-:W-:Y:S02]  /*4970*/  F2FP.F16.E4M3.UNPACK_B R0, R0 ;  /* 0x00000000ff00723e */ /* 0x000fe400020006ff */
[----:B------:R-:W-:-:S03]  /*4980*/  ISETP.LT.OR P3, PT, R28, 0x1, !P1 ;  /* 0x000000011c00780c */ /* 0x000fc60004f61670 */
[----:B0-----:R-:W-:-:S05]  /*4990*/  HADD2.F32 R31, -RZ, R0.H0_H0 ;  /* 0x20000000ff1f7230 */ /* 0x001fca0000004100 */
[----:B------:R-:W-:-:S04]  /*49a0*/  FMUL R0, R31, R8 ;  /* 0x000000081f007220 */ /* 0x000fc80000400000 */
[----:B------:R-:W-:-:S05]  /*49b0*/  FFMA R0, R171, R9, R0 ;  /* 0x00000009ab007223 */ /* 0x000fca0000000000 */
[----:B------:R-:W-:Y:S02]  /*49c0*/  F2FP.SATFINITE.E4M3.F32.PACK_AB_MERGE_C R31, RZ, R0, RZ ;  /* 0x00000000ff1f723e */ /* 0x000fe400048070ff */
[----:B------:R-:W-:-:S03]  /*49d0*/  PRMT R0, RZ, 0x7610, R0 ;  /* 0x00007610ff007816 */ /* 0x000fc60000000000 */
[----:B------:R0:W-:Y:S01]  /*49e0*/  @!P2 STG.E.U8 desc[UR26][R4.64+0x8], R31 ;  /* 0x0000081f0400a986 */ /* 0x0001e2000c10111a */
[----:B------:R-:W-:Y:S05]  /*49f0*/  @P3 BRA `(.L_x_52) ;  /* 0x0000000000043947 */ /* 0x000fea0003800000 */
[----:B------:R0:W5:Y:S02]  /*4a00*/  LDG.E.U8 R0, desc[UR26][R26.64+0x9] ;  /* 0x0000091a1a007981 */ /* 0x000164000c1e1100 */
.L_x_52:
[----:B------:R-:W-:Y:S05]  /*4a10*/  BSYNC B1 ;  /* 0x0000000000017941 */ /* 0x000fea0003800000 */
.L_x_51:
[----:B-----5:R-:W-:Y:S01]  /*4a20*/  LOP3.LUT R0, R0, 0xff, RZ, 0xc0, !PT ;  /* 0x000000ff00007812 */ /* 0x020fe200078ec0ff */
[----:B------:R-:W-:Y:S01]  /*4a30*/  BSSY B1, `(.L_x_53) ;  /* 0x000000b000017945 */ /* 0x000fe20003800000 */
[----:B------:R-:W-:Y:S02]  /*4a40*/  ISETP.LT.OR P0, PT, R28, 0x9, !P0 ;  /* 0x000000091c00780c */ /* 0x000fe40004701670 */
[----:B------:R-:W-:-:S05]  /*4a50*/  F2FP.F16.E4M3.UNPACK_B R0, R0 ;  /* 0x00000000ff00723e */ /* 0x000fca00020006ff */
        /* <DEDUP_REMOVED lines=8> */
.L_x_54:
[----:B------:R-:W-:Y:S05]  /*4ae0*/  BSYNC B1 ;  /* 0x0000000000017941 */ /* 0x000fea0003800000 */
.L_x_53:
[----:B-----5:R-:W-:Y:S01]  /*4af0*/  LOP3.LUT R0, R0, 0xff, RZ, 0xc0, !PT ;  /* 0x000000ff00007812 */ /* 0x020fe200078ec0ff */
[----:B------:R-:W-:Y:S01]  /*4b00*/  BSSY B1, `(.L_x_55) ;  /* 0x000000b000017945 */ /* 0x000fe20003800000 */
[----:B------:R-:W-:Y:S02]  /*4b10*/  ISETP.LT.OR P1, PT, R28, 0x9, !P1 ;  /* 0x000000091c00780c */ /* 0x000fe40004f21670 */
[----:B------:R-:W-:-:S05]  /*4b20*/  F2FP.F16.E4M3.UNPACK_B R0, R0 ;  /* 0x00000000ff00723e */ /* 0x000fca00020006ff */
        /* <DEDUP_REMOVED lines=8> */
.L_x_56:
[----:B------:R-:W-:Y:S05]  /*4bb0*/  BSYNC B1 ;  /* 0x0000000000017941 */ /* 0x000fea0003800000 */
.L_x_55:
        /* <DEDUP_REMOVED lines=13> */
.L_x_58:
[----:B------:R-:W-:Y:S05]  /*4c90*/  BSYNC B1 ;  /* 0x0000000000017941 */ /* 0x000fea0003800000 */
.L_x_57:
        /* <DEDUP_REMOVED lines=13> */
.L_x_60:
[----:B------:R-:W-:Y:S05]  /*4d70*/  BSYNC B1 ;  /* 0x0000000000017941 */ /* 0x000fea0003800000 */
.L_x_59:
        /* <DEDUP_REMOVED lines=12> */
.L_x_62:
[----:B------:R-:W-:Y:S05]  /*4e40*/  BSYNC B1 ;  /* 0x0000000000017941 */ /* 0x000fea0003800000 */
.L_x_61:
        /* <DEDUP_REMOVED lines=12> */
.L_x_64:
[----:B------:R-:W-:Y:S05]  /*4f10*/  BSYNC B1 ;  /* 0x0000000000017941 */ /* 0x000fea0003800000 */
.L_x_63:
        /* <DEDUP_REMOVED lines=13> */
.L_x_66:
[----:B------:R-:W-:Y:S05]  /*4ff0*/  BSYNC B1 ;  /* 0x0000000000017941 */ /* 0x000fea0003800000 */
.L_x_65:
        /* <DEDUP_REMOVED lines=13> */
.L_x_68:
[----:B------:R-:W-:Y:S05]  /*50d0*/  BSYNC B1 ;  /* 0x0000000000017941 */ /* 0x000fea0003800000 */
.L_x_67:
        /* <DEDUP_REMOVED lines=12> */
.L_x_70:
[----:B------:R-:W-:Y:S05]  /*51a0*/  BSYNC B1 ;  /* 0x0000000000017941 */ /* 0x000fea0003800000 */
.L_x_69:
        /* <DEDUP_REMOVED lines=12> */
.L_x_72:
[----:B------:R-:W-:Y:S05]  /*5270*/  BSYNC B1 ;  /* 0x0000000000017941 */ /* 0x000fea0003800000 */
.L_x_71:
        /* <DEDUP_REMOVED lines=13> */
.L_x_74:
[----:B------:R-:W-:Y:S05]  /*5350*/  BSYNC B1 ;  /* 0x0000000000017941 */ /* 0x000fea0003800000 */
.L_x_73:
        /* <DEDUP_REMOVED lines=13> */
.L_x_76:
[----:B------:R-:W-:Y:S05]  /*5430*/  BSYNC B1 ;  /* 0x0000000000017941 */ /* 0x000fea0003800000 */
.L_x_75:
        /* <DEDUP_REMOVED lines=12> */
.L_x_78:
[----:B------:R-:W-:Y:S05]  /*5500*/  BSYNC B1 ;  /* 0x0000000000017941 */ /* 0x000fea0003800000 */
.L_x_77:
        /* <DEDUP_REMOVED lines=12> */
.L_x_80:
[----:B------:R-:W-:Y:S05]  /*55d0*/  BSYNC B1 ;  /* 0x0000000000017941 */ /* 0x000fea0003800000 */
.L_x_79:
        /* <DEDUP_REMOVED lines=13> */
.L_x_82:
[----:B------:R-:W-:Y:S05]  /*56b0*/  BSYNC B1 ;  /* 0x0000000000017941 */ /* 0x000fea0003800000 */
.L_x_81:
        /* <DEDUP_REMOVED lines=13> */
.L_x_84:
[----:B------:R-:W-:Y:S05]  /*5790*/  BSYNC B1 ;  /* 0x0000000000017941 */ /* 0x000fea0003800000 */
.L_x_83:
        /* <DEDUP_REMOVED lines=12> */
.L_x_86:
[----:B------:R-:W-:Y:S05]  /*5860*/  BSYNC B1 ;  /* 0x0000000000017941 */ /* 0x000fea0003800000 */
.L_x_85:
        /* <DEDUP_REMOVED lines=12> */
.L_x_88:
[----:B------:R-:W-:Y:S05]  /*5930*/  BSYNC B1 ;  /* 0x0000000000017941 */ /* 0x000fea0003800000 */
.L_x_87:
        /* <DEDUP_REMOVED lines=13> */
.L_x_90:
[----:B------:R-:W-:Y:S05]  /*5a10*/  BSYNC B1 ;  /* 0x0000000000017941 */ /* 0x000fea0003800000 */
.L_x_89:
        /* <DEDUP_REMOVED lines=13> */
.L_x_92:
[----:B------:R-:W-:Y:S05]  /*5af0*/  BSYNC B1 ;  /* 0x0000000000017941 */ /* 0x000fea0003800000 */
.L_x_91:
        /* <DEDUP_REMOVED lines=12> */
.L_x_94:
[----:B------:R-:W-:Y:S05]  /*5bc0*/  BSYNC B1 ;  /* 0x0000000000017941 */ /* 0x000fea0003800000 */
.L_x_93:
        /* <DEDUP_REMOVED lines=12> */
.L_x_96:
[----:B------:R-:W-:Y:S05]  /*5c90*/  BSYNC B1 ;  /* 0x0000000000017941 */ /* 0x000fea0003800000 */
.L_x_95:
        /* <DEDUP_REMOVED lines=13> */
.L_x_98:
[----:B------:R-:W-:Y:S05]  /*5d70*/  BSYNC B1 ;  /* 0x0000000000017941 */ /* 0x000fea0003800000 */
.L_x_97:
        /* <DEDUP_REMOVED lines=13> */
.L_x_100:
[----:B------:R-:W-:Y:S05]  /*5e50*/  BSYNC B1 ;  /* 0x0000000000017941 */ /* 0x000fea0003800000 */
.L_x_99:
        /* <DEDUP_REMOVED lines=12> */
.L_x_102:
[----:B------:R-:W-:Y:S05]  /*5f20*/  BSYNC B1 ;  /* 0x0000000000017941 */ /* 0x000fea0003800000 */
.L_x_101:
        /* <DEDUP_REMOVED lines=12> */
.L_x_104:
[----:B------:R-:W-:Y:S05]  /*5ff0*/  BSYNC B1 ;  /* 0x0000000000017941 */ /* 0x000fea0003800000 */
.L_x_103:
        /* <DEDUP_REMOVED lines=13> */
.L_x_106:
[----:B------:R-:W-:Y:S05]  /*60d0*/  BSYNC B1 ;  /* 0x0000000000017941 */ /* 0x000fea0003800000 */
.L_x_105:
        /* <DEDUP_REMOVED lines=13> */
.L_x_108:
[----:B------:R-:W-:Y:S05]  /*61b0*/  BSYNC B1 ;  /* 0x0000000000017941 */ /* 0x000fea0003800000 */
.L_x_107:
        /* <DEDUP_REMOVED lines=12> */
.L_x_110:
[----:B------:R-:W-:Y:S05]  /*6280*/  BSYNC B1 ;  /* 0x0000000000017941 */ /* 0x000fea0003800000 */
.L_x_109:
        /* <DEDUP_REMOVED lines=12> */
.L_x_112:
[----:B------:R-:W-:Y:S05]  /*6350*/  BSYNC B1 ;  /* 0x0000000000017941 */ /* 0x000fea0003800000 */
.L_x_111:
        /* <DEDUP_REMOVED lines=13> */
.L_x_114:
[----:B------:R-:W-:Y:S05]  /*6430*/  BSYNC B1 ;  /* 0x0000000000017941 */ /* 0x000fea0003800000 */
.L_x_113:
        /* <DEDUP_REMOVED lines=13> */
.L_x_116:
[----:B------:R-:W-:Y:S05]  /*6510*/  BSYNC B1 ;  /* 0x0000000000017941 */ /* 0x000fea0003800000 */
.L_x_115:
        /* <DEDUP_REMOVED lines=12> */
.L_x_118:
[----:B------:R-:W-:Y:S05]  /*65e0*/  BSYNC B1 ;  /* 0x0000000000017941 */ /* 0x000fea0003800000 */
.L_x_117:
        /* <DEDUP_REMOVED lines=12> */
.L_x_120:
[----:B------:R-:W-:Y:S05]  /*66b0*/  BSYNC B1 ;  /* 0x0000000000017941 */ /* 0x000fea0003800000 */
.L_x_119:
        /* <DEDUP_REMOVED lines=13> */
.L_x_122:
[----:B------:R-:W-:Y:S05]  /*6790*/  BSYNC B1 ;  /* 0x0000000000017941 */ /* 0x000fea0003800000 */
.L_x_121:
        /* <DEDUP_REMOVED lines=13> */
.L_x_124:
[----:B------:R-:W-:Y:S05]  /*6870*/  BSYNC B1 ;  /* 0x0000000000017941 */ /* 0x000fea0003800000 */
.L_x_123:
        /* <DEDUP_REMOVED lines=12> */
.L_x_126:
[----:B------:R-:W-:Y:S05]  /*6940*/  BSYNC B1 ;  /* 0x0000000000017941 */ /* 0x000fea0003800000 */
.L_x_125:
        /* <DEDUP_REMOVED lines=12> */
.L_x_128:
[----:B------:R-:W-:Y:S05]  /*6a10*/  BSYNC B1 ;  /* 0x0000000000017941 */ /* 0x000fea0003800000 */
.L_x_127:
        /* <DEDUP_REMOVED lines=13> */
.L_x_130:
[----:B------:R-:W-:Y:S05]  /*6af0*/  BSYNC B1 ;  /* 0x0000000000017941 */ /* 0x000fea0003800000 */
.L_x_129:
        /* <DEDUP_REMOVED lines=13> */
.L_x_132:
[----:B------:R-:W-:Y:S05]  /*6bd0*/  BSYNC B1 ;  /* 0x0000000000017941 */ /* 0x000fea0003800000 */
.L_x_131:
        /* <DEDUP_REMOVED lines=12> */
.L_x_134:
[----:B------:R-:W-:Y:S05]  /*6ca0*/  BSYNC B1 ;  /* 0x0000000000017941 */ /* 0x000fea0003800000 */
.L_x_133:
        /* <DEDUP_REMOVED lines=12> */
.L_x_136:
[----:B------:R-:W-:Y:S05]  /*6d70*/  BSYNC B1 ;  /* 0x0000000000017941 */ /* 0x000fea0003800000 */
.L_x_135:
        /* <DEDUP_REMOVED lines=13> */
.L_x_138:
[----:B------:R-:W-:Y:S05]  /*6e50*/  BSYNC B1 ;  /* 0x0000000000017941 */ /* 0x000fea0003800000 */
.L_x_137:
        /* <DEDUP_REMOVED lines=13> */
.L_x_140:
[----:B------:R-:W-:Y:S05]  /*6f30*/  BSYNC B1 ;  /* 0x0000000000017941 */ /* 0x000fea0003800000 */
.L_x_139:
        /* <DEDUP_REMOVED lines=12> */
.L_x_142:
[----:B------:R-:W-:Y:S05]  /*7000*/  BSYNC B1 ;  /* 0x0000000000017941 */ /* 0x000fea0003800000 */
.L_x_141:
        /* <DEDUP_REMOVED lines=12> */
.L_x_144:
[----:B------:R-:W-:Y:S05]  /*70d0*/  BSYNC B1 ;  /* 0x0000000000017941 */ /* 0x000fea0003800000 */
.L_x_143:
        /* <DEDUP_REMOVED lines=13> */
.L_x_146:
[----:B------:R-:W-:Y:S05]  /*71b0*/  BSYNC B1 ;  /* 0x0000000000017941 */ /* 0x000fea0003800000 */
.L_x_145:
        /* <DEDUP_REMOVED lines=13> */
.L_x_148:
[----:B------:R-:W-:Y:S05]  /*7290*/  BSYNC B1 ;  /* 0x0000000000017941 */ /* 0x000fea0003800000 */
.L_x_147:
        /* <DEDUP_REMOVED lines=12> */
.L_x_150:
[----:B------:R-:W-:Y:S05]  /*7360*/  BSYNC B1 ;  /* 0x0000000000017941 */ /* 0x000fea0003800000 */
.L_x_149:
        /* <DEDUP_REMOVED lines=12> */
.L_x_152:
[----:B------:R-:W-:Y:S05]  /*7430*/  BSYNC B1 ;  /* 0x0000000000017941 */ /* 0x000fea0003800000 */
.L_x_151:
        /* <DEDUP_REMOVED lines=13> */
.L_x_154:
[----:B------:R-:W-:Y:S05]  /*7510*/  BSYNC B1 ;  /* 0x0000000000017941 */ /* 0x000fea0003800000 */
.L_x_153:
        /* <DEDUP_REMOVED lines=13> */
.L_x_156:
[----:B------:R-:W-:Y:S05]  /*75f0*/  BSYNC B1 ;  /* 0x0000000000017941 */ /* 0x000fea0003800000 */
.L_x_155:
        /* <DEDUP_REMOVED lines=12> */
.L_x_158:
[----:B------:R-:W-:Y:S05]  /*76c0*/  BSYNC B1 ;  /* 0x0000000000017941 */ /* 0x000fea0003800000 */
.L_x_157:
        /* <DEDUP_REMOVED lines=12> */
.L_x_160:
[----:B------:R-:W-:Y:S05]  /*7790*/  BSYNC B1 ;  /* 0x0000000000017941 */ /* 0x000fea0003800000 */
.L_x_159:
        /* <DEDUP_REMOVED lines=13> */
.L_x_162:
[----:B------:R-:W-:Y:S05]  /*7870*/  BSYNC B1 ;  /* 0x0000000000017941 */ /* 0x000fea0003800000 */
.L_x_161:
        /* <DEDUP_REMOVED lines=13> */
.L_x_164:
[----:B------:R-:W-:Y:S05]  /*7950*/  BSYNC B1 ;  /* 0x0000000000017941 */ /* 0x000fea0003800000 */
.L_x_163:
        /* <DEDUP_REMOVED lines=12> */
.L_x_166:
[----:B------:R-:W-:Y:S05]  /*7a20*/  BSYNC B1 ;  /* 0x0000000000017941 */ /* 0x000fea0003800000 */
.L_x_165:
        /* <DEDUP_REMOVED lines=12> */
.L_x_168:
[----:B------:R-:W-:Y:S05]  /*7af0*/  BSYNC B1 ;  /* 0x0000000000017941 */ /* 0x000fea0003800000 */
.L_x_167:
        /* <DEDUP_REMOVED lines=13> */
.L_x_170:
[----:B------:R-:W-:Y:S05]  /*7bd0*/  BSYNC B1 ;  /* 0x0000000000017941 */ /* 0x000fea0003800000 */
.L_x_169:
        /* <DEDUP_REMOVED lines=13> */
.L_x_172:
[----:B------:R-:W-:Y:S05]  /*7cb0*/  BSYNC B1 ;  /* 0x0000000000017941 */ /* 0x000fea0003800000 */
.L_x_171:
        /* <DEDUP_REMOVED lines=12> */
.L_x_174:
[----:B------:R-:W-:Y:S05]  /*7d80*/  BSYNC B1 ;  /* 0x0000000000017941 */ /* 0x000fea0003800000 */
.L_x_173:
        /* <DEDUP_REMOVED lines=12> */
.L_x_176:
[----:B------:R-:W-:Y:S05]  /*7e50*/  BSYNC B1 ;  /* 0x0000000000017941 */ /* 0x000fea0003800000 */
.L_x_175:
        /* <DEDUP_REMOVED lines=13> */
.L_x_178:
[----:B------:R-:W-:Y:S05]  /*7f30*/  BSYNC B1 ;  /* 0x0000000000017941 */ /* 0x000fea0003800000 */
.L_x_177:
        /* <DEDUP_REMOVED lines=13> */
.L_x_180:
[----:B------:R-:W-:Y:S05]  /*8010*/  BSYNC B1 ;  /* 0x0000000000017941 */ /* 0x000fea0003800000 */
.L_x_179:
        /* <DEDUP_REMOVED lines=12> */
.L_x_182:
[----:B------:R-:W-:Y:S05]  /*80e0*/  BSYNC B1 ;  /* 0x0000000000017941 */ /* 0x000fea0003800000 */
.L_x_181:
        /* <DEDUP_REMOVED lines=12> */
.L_x_184:
[----:B------:R-:W-:Y:S05]  /*81b0*/  BSYNC B1 ;  /* 0x0000000000017941 */ /* 0x000fea0003800000 */
.L_x_183:
        /* <DEDUP_REMOVED lines=13> */
.L_x_186:
[----:B------:R-:W-:Y:S05]  /*8290*/  BSYNC B1 ;  /* 0x0000000000017941 */ /* 0x000fea0003800000 */
.L_x_185:
        /* <DEDUP_REMOVED lines=13> */
.L_x_188:
[----:B------:R-:W-:Y:S05]  /*8370*/  BSYNC B1 ;  /* 0x0000000000017941 */ /* 0x000fea0003800000 */
.L_x_187:
        /* <DEDUP_REMOVED lines=12> */
.L_x_190:
[----:B------:R-:W-:Y:S05]  /*8440*/  BSYNC B1 ;  /* 0x0000000000017941 */ /* 0x000fea0003800000 */
.L_x_189:
        /* <DEDUP_REMOVED lines=12> */
.L_x_192:
[----:B------:R-:W-:Y:S05]  /*8510*/  BSYNC B1 ;  /* 0x0000000000017941 */ /* 0x000fea0003800000 */
.L_x_191:
        /* <DEDUP_REMOVED lines=13> */
.L_x_194:
[----:B------:R-:W-:Y:S05]  /*85f0*/  BSYNC B1 ;  /* 0x0000000000017941 */ /* 0x000fea0003800000 */
.L_x_193:
        /* <DEDUP_REMOVED lines=13> */
.L_x_196:
[----:B------:R-:W-:Y:S05]  /*86d0*/  BSYNC B1 ;  /* 0x0000000000017941 */ /* 0x000fea0003800000 */
.L_x_195:
        /* <DEDUP_REMOVED lines=12> */
.L_x_198:
[----:B------:R-:W-:Y:S05]  /*87a0*/  BSYNC B1 ;  /* 0x0000000000017941 */ /* 0x000fea0003800000 */
.L_x_197:
[----:B-----5:R-:W-:Y:S01]  /*87b0*/  LOP3.LUT R0, R0, 0xff, RZ, 0xc0, !PT ;  /* 0x000000ff00007812 */ /* 0x020fe200078ec0ff */
[----:B------:R-:W-:Y:S01]  /*87c0*/  BSSY B1, `(.L_x_199) ;  /* 0x000000b000017945 */ /* 0x000fe20003800000 */
[----:B------:R-:W-:Y:S02]  /*87d0*/  ISETP.LT.OR P1, PT, R28, 0x9, !P1 ;  /* 0x000000091c00780c */ /* 0x000fe40004f21670 */
[----:B------:R-:W-:-:S05]  /*87e0*/  F2FP.F16.E4M3.UNPACK_B R0, R0 ;  /* 0x00000000ff00723e */ /* 0x000fca00020006ff */
[----:B0-2---:R-:W-:-:S05]  /*87f0*/  HADD2.F32 R5, -RZ, R0.H0_H0 ;  /* 0x20000000ff057230 */ /* 0x005fca0000004100 */
[----:B------:R-:W-:-:S04]  /*8800*/  FMUL R0, R5, R8 ;  /* 0x0000000805007220 */ /* 0x000fc80000400000 */
[----:B------:R-:W-:-:S05]  /*8810*/  FFMA R0, R19, R9, R0 ;  /* 0x0000000913007223 */ /* 0x000fca0000000000 */
[----:B------:R-:W-:Y:S02]  /*8820*/  F2FP.SATFINITE.E4M3.F32.PACK_AB_MERGE_C R5, RZ, R0, RZ ;  /* 0x00000000ff05723e */ /* 0x000fe400048070ff */
[----:B------:R-:W-:-:S03]  /*8830*/  PRMT R0, RZ, 0x7610, R0 ;  /* 0x00007610ff007816 */ /* 0x000fc60000000000 */
[----:B------:R0:W-:Y:S01]  /*8840*/  @!P0 STG.E.U8 desc[UR26][R14.64+0x98], R5 ;  /* 0x000098050e008986 */ /* 0x0001e2000c10111a */
[----:B------:R-:W-:Y:S05]  /*8850*/  @P1 BRA `(.L_x_200) ;  /* 0x0000000000041947 */ /* 0x000fea0003800000 */
[----:B------:R2:W5:Y:S02]  /*8860*/  LDG.E.U8 R0, desc[UR26][R24.64+0x99] ;  /* 0x0000991a18007981 */ /* 0x000564000c1e1100 */
.L_x_200:
[----:B------:R-:W-:Y:S05]  /*8870*/  BSYNC B1 ;  /* 0x0000000000017941 */ /* 0x000fea0003800000 */
.L_x_199:
[----:B------:R-:W-:Y:S05]  /*8880*/  @P1 BRA `(.L_x_201) ;  /* 0x0000001400c01947 */ /* 0x000fea0003800000 */
[----:B-----5:R-:W-:-:S04]  /*8890*/  LOP3.LUT R0, R0, 0xff, RZ, 0xc0, !PT ;  /* 0x000000ff00007812 */ /* 0x020fc800078ec0ff */
[----:B------:R-:W-:-:S05]  /*88a0*/  F2FP.F16.E4M3.UNPACK_B R0, R0 ;  /* 0x00000000ff00723e */ /* 0x000fca00020006ff */
[----:B0-----:R-:W-:-:S05]  /*88b0*/  HADD2.F32 R5, -RZ, R0.H0_H0 ;  /* 0x20000000ff057230 */ /* 0x001fca0000004100 */
[----:B------:R-:W-:-:S04]  /*88c0*/  FMUL R5, R5, R8 ;  /* 0x0000000805057220 */ /* 0x000fc80000400000 */
[----:B------:R-:W-:-:S05]  /*88d0*/  FFMA R5, R22, R9, R5 ;  /* 0x0000000916057223 */ /* 0x000fca0000000005 */
[----:B------:R-:W-:-:S05]  /*88e0*/  F2FP.SATFINITE.E4M3.F32.PACK_AB_MERGE_C R5, RZ, R5, RZ ;  /* 0x00000005ff05723e */ /* 0x000fca00048070ff */
[----:B------:R0:W-:Y:S01]  /*88f0*/  STG.E.U8 desc[UR26][R14.64+0x99], R5 ;  /* 0x000099050e007986 */ /* 0x0001e2000c10111a */
[----:B------:R-:W-:Y:S05]  /*8900*/  BRA `(.L_x_201) ;  /* 0x0000001400a07947 */ /* 0x000fea0003800000 */
.L_x_40:
[----:B------:R-:W-:Y:S01]  /*8910*/  ISETP.GE.AND P2, PT, R29, 0x1, PT ;  /* 0x000000011d00780c */ /* 0x000fe20003f46270 */
[-C--:B--2---:R-:W-:Y:S01]  /*8920*/  FMUL R175, R175, R9.reuse ;  /* 0x00000009afaf7220 */ /* 0x084fe20000400000 */
[----:B------:R-:W-:Y:S01]  /*8930*/  ISETP.GE.AND P3, PT, R29, 0x2, PT ;  /* 0x000000021d00780c */ /* 0x000fe20003f66270 */
[-C--:B------:R-:W-:Y:S01]  /*8940*/  FMUL R178, R178, R9.reuse ;  /* 0x00000009b2b27220 */ /* 0x080fe20000400000 */
[C---:B------:R-:W-:Y:S01]  /*8950*/  ISETP.LT.OR P0, PT, R28.reuse, 0x1, !P2 ;  /* 0x000000011c00780c */ /* 0x040fe20005701670 */
[-C--:B------:R-:W-:Y:S01]  /*8960*/  FMUL R173, R173, R9.reuse ;  /* 0x00000009adad7220 */ /* 0x080fe20000400000 */
[----:B------:R-:W-:Y:S01]  /*8970*/  ISETP.LT.OR P4, PT, R28, 0x1, !P3 ;  /* 0x000000011c00780c */ /* 0x000fe20005f81670 */
[-C--:B------:R-:W-:Y:S01]  /*8980*/  FMUL R176, R176, R9.reuse ;  /* 0x00000009b0b07220 */ /* 0x080fe20000400000 */
[----:B------:R-:W-:Y:S01]  /*8990*/  ISETP.GE.AND P1, PT, R29, 0x9, PT ;  /* 0x000000091d00780c */ /* 0x000fe20003f26270 */
[-C--:B------:R-:W-:Y:S01]  /*89a0*/  FMUL R171, R171, R9.reuse ;  /* 0x00000009abab7220 */ /* 0x080fe20000400000 */
[----:B------:R-:W-:Y:S01]  /*89b0*/  ISETP.LT.OR P2, PT, R28, 0x9, !P2 ;  /* 0x000000091c00780c */ /* 0x000fe20005741670 */
[-C--:B------:R-:W-:Y:S01]  /*89c0*/  FMUL R174, R174, R9.reuse ;  /* 0x00000009aeae7220 */ /* 0x080fe20000400000 */
[----:B------:R-:W-:Y:S01]  /*89d0*/  ISETP.LT.OR P3, PT, R28, 0x9, !P3 ;  /* 0x000000091c00780c */ /* 0x000fe20005f61670 */
[----:B------:R-:W-:Y:S01]  /*89e0*/  FMUL R169, R169, R9 ;  /* 0x00000009a9a97220 */ /* 0x000fe20000400000 */
[----:B------:R-:W-:Y:S01]  /*89f0*/  F2FP.SATFINITE.E4M3.F32.PACK_AB_MERGE_C R175, RZ, R175, RZ ;  /* 0x000000afffaf723e */ /* 0x000fe200048070ff */
[-C--:B------:R-:W-:Y:S01]  /*8a00*/  FMUL R172, R172, R9.reuse ;  /* 0x00000009acac7220 */ /* 0x080fe20000400000 */
[----:B------:R-:W-:Y:S01]  /*8a10*/  ISETP.LT.OR P5, PT, R28, 0x1, !P1 ;  /* 0x000000011c00780c */ /* 0x000fe20004fa1670 */
[----:B------:R-:W-:Y:S01]  /*8a20*/  FMUL R167, R167, R9 ;  /* 0x00000009a7a77220 */ /* 0x000fe20000400000 */
[----:B------:R-:W-:Y:S01]  /*8a30*/  F2FP.SATFINITE.E4M3.F32.PACK_AB_MERGE_C R25, RZ, R178, RZ ;  /* 0x000000b2ff19723e */ /* 0x000fe200048070ff */
[----:B------:R-:W-:Y:S01]  /*8a40*/  @!P0 STG.E.U8 desc[UR26][R4.64], R175 ;  /* 0x000000af04008986 */ /* 0x000fe2000c10111a */
[----:B------:R-:W-:Y:S01]  /*8a50*/  F2FP.SATFINITE.E4M3.F32.PACK_AB_MERGE_C R173, RZ, R173, RZ ;  /* 0x000000adffad723e */ /* 0x000fe200048070ff */
[-C--:B------:R-:W-:Y:S01]  /*8a60*/  FMUL R170, R170, R9.reuse ;  /* 0x00000009aaaa7220 */ /* 0x080fe20000400000 */
[----:B------:R-:W-:Y:S01]  /*8a70*/  F2FP.SATFINITE.E4M3.F32.PACK_AB_MERGE_C R27, RZ, R176, RZ ;  /* 0x000000b0ff1b723e */ /* 0x000fe200048070ff */
[----:B------:R1:W-:Y:S01]  /*8a80*/  @!P4 STG.E.U8 desc[UR26][R4.64+0x1], R25 ;  /* 0x000001190400c986 */ /* 0x0003e2000c10111a */
[----:B------:R-:W-:Y:S01]  /*8a90*/  ISETP.GE.AND P0, PT, R29, 0xa, PT ;  /* 0x0000000a1d00780c */ /* 0x000fe20003f06270 */
[----:B------:R-:W-:Y:S01]  /*8aa0*/  FMUL R165, R165, R9 ;  /* 0x00000009a5a57220 */ /* 0x000fe20000400000 */
[----:B------:R-:W-:Y:S01]  /*8ab0*/  F2FP.SATFINITE.E4M3.F32.PACK_AB_MERGE_C R171, RZ, R171, RZ ;  /* 0x000000abffab723e */ /* 0x000fe200048070ff */
[----:B------:R-:W-:Y:S01]  /*8ac0*/  @!P2 STG.E.U8 desc[UR26][R14.64], R173 ;  /* 0x000000ad0e00a986 */ /* 0x000fe2000c10111a */
[----:B------:R-:W-:Y:S01]  /*8ad0*/  ISETP.LT.OR P6, PT, R28, 0x1, !P0 ;  /* 0x000000011c00780c */ /* 0x000fe200047c1670 */
[-C--:B------:R-:W-:Y:S01]  /*8ae0*/  FMUL R168, R168, R9.reuse ;  /* 0x00000009a8a87220 */ /* 0x080fe20000400000 */
[C---:B------:R-:W-:Y:S01]  /*8af0*/  ISETP.GE.AND P2, PT, R29.reuse, 0x12, PT ;  /* 0x000000121d00780c */ /* 0x040fe20003f46270 */
[----:B------:R2:W-:Y:S01]  /*8b00*/  @!P3 STG.E.U8 desc[UR26][R14.64+0x1], R27 ;  /* 0x0000011b0e00b986 */ /* 0x0005e2000c10111a */
[----:B------:R-:W-:Y:S01]  /*8b10*/  ISETP.GE.AND P3, PT, R29, 0x11, PT ;  /* 0x000000111d00780c */ /* 0x000fe20003f66270 */
[-C--:B------:R-:W-:Y:S01]  /*8b20*/  FMUL R163, R163, R9.reuse ;  /* 0x00000009a3a37220 */ /* 0x080fe20000400000 */
[C---:B------:R-:W-:Y:S01]  /*8b30*/  ISETP.LT.OR P1, PT, R28.reuse, 0x9, !P1 ;  /* 0x000000091c00780c */ /* 0x040fe20004f21670 */
[----:B------:R-:W-:Y:S01]  /*8b40*/  @!P5 STG.E.U8 desc[UR26][R4.64+0x8], R171 ;  /* 0x000008ab0400d986 */ /* 0x000fe2000c10111a */
[----:B------:R-:W-:Y:S01]  /*8b50*/  ISETP.LT.OR P0, PT, R28, 0x9, !P0 ;  /* 0x000000091c00780c */ /* 0x000fe20004701670 */
[-C--:B------:R-:W-:Y:S01]  /*8b60*/  FMUL R166, R166, R9.reuse ;  /* 0x00000009a6a67220 */ /* 0x080fe20000400000 */
[C---:B------:R-:W-:Y:S01]  /*8b70*/  ISETP.LT.OR P4, PT, R28.reuse, 0x1, !P3 ;  /* 0x000000011c00780c */ /* 0x040fe20005f81670 */
[-C--:B------:R-:W-:Y:S01]  /*8b80*/  FMUL R161, R161, R9.reuse ;  /* 0x00000009a1a17220 */ /* 0x080fe20000400000 */
[----:B------:R-:W-:Y:S01]  /*8b90*/  ISETP.LT.OR P5, PT, R28, 0x1, !P2 ;  /* 0x000000011c00780c */ /* 0x000fe200057a1670 */
[-C--:B------:R-:W-:Y:S01]  /*8ba0*/  FMUL R164, R164, R9.reuse ;  /* 0x00000009a4a47220 */ /* 0x080fe20000400000 */
[----:B------:R-:W-:Y:S01]  /*8bb0*/  ISETP.LT.OR P3, PT, R28, 0x9, !P3 ;  /* 0x000000091c00780c */ /* 0x000fe20005f61670 */
[-C--:B------:R-:W-:Y:S01]  /*8bc0*/  FMUL R156, R156, R9.reuse ;  /* 0x000000099c9c7220 */ /* 0x080fe20000400000 */
[----:B------:R-:W-:Y:S01]  /*8bd0*/  F2FP.SATFINITE.E4M3.F32.PACK_AB_MERGE_C R31, RZ, R174, RZ ;  /* 0x000000aeff1f723e */ /* 0x000fe200048070ff */
[----:B------:R-:W-:Y:S01]  /*8be0*/  FMUL R159, R159, R9 ;  /* 0x000000099f9f7220 */ /* 0x000fe20000400000 */
[----:B------:R-:W-:Y:S01]  /*8bf0*/  F2FP.SATFINITE.E4M3.F32.PACK_AB_MERGE_C R169, RZ, R169, RZ ;  /* 0x000000a9ffa9723e */ /* 0x000fe200048070ff */
[----:B------:R-:W-:Y:S01]  /*8c00*/  FMUL R162, R162, R9 ;  /* 0x00000009a2a27220 */ /* 0x000fe20000400000 */
[----:B-1----:R-:W-:Y:S01]  /*8c10*/  F2FP.SATFINITE.E4M3.F32.PACK_AB_MERGE_C R25, RZ, R172, RZ ;  /* 0x000000acff19723e */ /* 0x002fe200048070ff */
[----:B------:R-:W-:Y:S01]  /*8c20*/  @!P6 STG.E.U8 desc[UR26][R4.64+0x9], R31 ;  /* 0x0000091f0400e986 */ /* 0x000fe2000c10111a */
[----:B------:R-:W-:Y:S01]  /*8c30*/  F2FP.SATFINITE.E4M3.F32.PACK_AB_MERGE_C R167, RZ, R167, RZ ;  /* 0x000000a7ffa7723e */ /* 0x000fe200048070ff */
[----:B------:R-:W-:Y:S01]  /*8c40*/  FMUL R155, R155, R9 ;  /* 0x000000099b9b7220 */ /* 0x000fe20000400000 */
[----:B--2---:R-:W-:Y:S01]  /*8c50*/  F2FP.SATFINITE.E4M3.F32.PACK_AB_MERGE_C R27, RZ, R170, RZ ;  /* 0x000000aaff1b723e */ /* 0x004fe200048070ff */
[----:B------:R-:W-:Y:S01]  /*8c60*/  @!P1 STG.E.U8 desc[UR26][R14.64+0x8], R169 ;  /* 0x000008a90e009986 */ /* 0x000fe2000c10111a */
[----:B------:R-:W-:Y:S01]  /*8c70*/  F2FP.SATFINITE.E4M3.F32.PACK_AB_MERGE_C R165, RZ, R165, RZ ;  /* 0x000000a5ffa5723e */ /* 0x000fe200048070ff */
[-C--:B------:R-:W-:Y:S01]  /*8c80*/  FMUL R157, R157, R9.reuse ;  /* 0x000000099d9d7220 */ /* 0x080fe20000400000 */
[C---:B------:R-:W-:Y:S01]  /*8c90*/  ISETP.GE.AND P1, PT, R29.reuse, 0x1a, PT ;  /* 0x0000001a1d00780c */ /* 0x040fe20003f26270 */
[----:B------:R1:W-:Y:S01]  /*8ca0*/  @!P0 STG.E.U8 desc[UR26][R14.64+0x9], R25 ;  /* 0x000009190e008986 */ /* 0x0003e2000c10111a */
[----:B------:R-:W-:Y:S01]  /*8cb0*/  ISETP.GE.AND P0, PT, R29, 0x19, PT ;  /* 0x000000191d00780c */ /* 0x000fe20003f06270 */
[-C--:B------:R-:W-:Y:S01]  /*8cc0*/  FMUL R160, R160, R9.reuse ;  /* 0x00000009a0a07220 */ /* 0x080fe20000400000 */
[C---:B------:R-:W-:Y:S01]  /*8cd0*/  ISETP.LT.OR P2, PT, R28.reuse, 0x9, !P2 ;  /* 0x000000091c00780c */ /* 0x040fe20005741670 */
[----:B------:R-:W-:Y:S01]  /*8ce0*/  @!P4 STG.E.U8 desc[UR26][R4.64+0x10], R167 ;  /* 0x000010a70400c986 */ /* 0x000fe2000c10111a */
[C---:B------:R-:W-:Y:S01]  /*8cf0*/  ISETP.LT.OR P4, PT, R28.reuse, 0x1, !P1 ;  /* 0x000000011c00780c */ /* 0x040fe20004f81670 */
[----:B------:R-:W-:Y:S01]  /*8d00*/  FMUL R153, R153, R9 ;  /* 0x0000000999997220 */ /* 0x000fe20000400000 */
[----:B------:R-:W-:Y:S01]  /*8d10*/  ISETP.LT.OR P1, PT, R28, 0x9, !P1 ;  /* 0x000000091c00780c */ /* 0x000fe20004f21670 */
[----:B------:R2:W-:Y:S01]  /*8d20*/  @!P5 STG.E.U8 desc[UR26][R4.64+0x11], R27 ;  /* 0x0000111b0400d986 */ /* 0x0005e2000c10111a */
[----:B------:R-:W-:Y:S01]  /*8d30*/  F2FP.SATFINITE.E4M3.F32.PACK_AB_MERGE_C R163, RZ, R163, RZ ;  /* 0x000000a3ffa3723e */ /* 0x000fe200048070ff */
[----:B------:R-:W-:Y:S01]  /*8d40*/  FMUL R158, R158, R9 ;  /* 0x000000099e9e7220 */ /* 0x000fe20000400000 */
[----:B------:R-:W-:Y:S01]  /*8d50*/  F2FP.SATFINITE.E4M3.F32.PACK_AB_MERGE_C R161, RZ, R161, RZ ;  /* 0x000000a1ffa1723e */ /* 0x000fe200048070ff */
[----:B------:R-:W-:Y:S01]  /*8d60*/  @!P3 STG.E.U8 desc[UR26][R14.64+0x10], R165 ;  /* 0x000010a50e00b986 */ /* 0x000fe2000c10111a */
[C---:B------:R-:W-:Y:S01]  /*8d70*/  ISETP.LT.OR P3, PT, R28.reuse, 0x1, !P0 ;  /* 0x000000011c00780c */ /* 0x040fe20004761670 */
[-C--:B------:R-:W-:Y:S01]  /*8d80*/  FMUL R143, R143, R9.reuse ;  /* 0x000000098f8f7220 */ /* 0x080fe20000400000 */
[----:B------:R-:W-:Y:S01]  /*8d90*/  ISETP.LT.OR P0, PT, R28, 0x9, !P0 ;  /* 0x000000091c00780c */ /* 0x000fe20004701670 */
[-C--:B------:R-:W-:Y:S01]  /*8da0*/  FMUL R154, R154, R9.reuse ;  /* 0x000000099a9a7220 */ /* 0x080fe20000400000 */
[----:B-1----:R-:W-:Y:S01]  /*8db0*/  F2FP.SATFINITE.E4M3.F32.PACK_AB_MERGE_C R25, RZ, R168, RZ ;  /* 0x000000a8ff19723e */ /* 0x002fe200048070ff */
[-C--:B------:R-:W-:Y:S01]  /*8dc0*/  FMUL R151, R151, R9.reuse ;  /* 0x0000000997977220 */ /* 0x080fe20000400000 */
[----:B------:R-:W-:Y:S01]  /*8dd0*/  F2FP.SATFINITE.E4M3.F32.PACK_AB_MERGE_C R31, RZ, R164, RZ ;  /* 0x000000a4ff1f723e */ /* 0x000fe200048070ff */
[-C--:B------:R-:W-:Y:S01]  /*8de0*/  FMUL R152, R152, R9.reuse ;  /* 0x0000000998987220 */ /* 0x080fe20000400000 */
[----:B--2---:R-:W-:Y:S01]  /*8df0*/  F2FP.SATFINITE.E4M3.F32.PACK_AB_MERGE_C R27, RZ, R166, RZ ;  /* 0x000000a6ff1b723e */ /* 0x004fe200048070ff */
[----:B------:R1:W-:Y:S01]  /*8e00*/  @!P2 STG.E.U8 desc[UR26][R14.64+0x11], R25 ;  /* 0x000011190e00a986 */ /* 0x0003e2000c10111a */
[----:B------:R-:W-:Y:S01]  /*8e10*/  ISETP.GE.AND P2, PT, R29, 0x22, PT ;  /* 0x000000221d00780c */ /* 0x000fe20003f46270 */
[----:B------:R-:W-:Y:S01]  /*8e20*/  FMUL R147, R147, R9 ;  /* 0x0000000993937220 */ /* 0x000fe20000400000 */
[----:B------:R-:W-:Y:S01]  /*8e30*/  F2FP.SATFINITE.E4M3.F32.PACK_AB_MERGE_C R159, RZ, R159, RZ ;  /* 0x0000009fff9f723e */ /* 0x000fe200048070ff */
[----:B------:R-:W-:Y:S01]  /*8e40*/  @!P3 STG.E.U8 desc[UR26][R4.64+0x18], R163 ;  /* 0x000018a30400b986 */ /* 0x000fe2000c10111a */
[----:B------:R-:W-:Y:S01]  /*8e50*/  ISETP.LT.OR P3, PT, R28, 0x1, !P2 ;  /* 0x000000011c00780c */ /* 0x000fe20005761670 */
[----:B------:R-:W-:Y:S01]  /*8e60*/  FMUL R150, R150, R9 ;  /* 0x0000000996967220 */ /* 0x000fe20000400000 */
[----:B------:R-:W-:Y:S01]  /*8e70*/  ISETP.LT.OR P2, PT, R28, 0x9, !P2 ;  /* 0x000000091c00780c */ /* 0x000fe20005741670 */
[----:B------:R2:W-:Y:S01]  /*8e80*/  @!P4 STG.E.U8 desc[UR26][R4.64+0x19], R27 ;  /* 0x0000191b0400c986 */ /* 0x0005e2000c10111a */
[----:B------:R-:W-:Y:S01]  /*8e90*/  F2FP.SATFINITE.E4M3.F32.PACK_AB_MERGE_C R155, RZ, R155, RZ ;  /* 0x0000009bff9b723e */ /* 0x000fe200048070ff */
[----:B------:R-:W-:Y:S01]  /*8ea0*/  FMUL R149, R149, R9 ;  /* 0x0000000995957220 */ /* 0x000fe20000400000 */
[----:B------:R-:W-:Y:S01]  /*8eb0*/  F2FP.SATFINITE.E4M3.F32.PACK_AB_MERGE_C R157, RZ, R157, RZ ;  /* 0x0000009dff9d723e */ /* 0x000fe200048070ff */
[----:B------:R-:W-:Y:S01]  /*8ec0*/  @!P0 STG.E.U8 desc[UR26][R14.64+0x18], R161 ;  /* 0x000018a10e008986 */ /* 0x000fe2000c10111a */
[----:B------:R-:W-:Y:S01]  /*8ed0*/  ISETP.GE.AND P0, PT, R29, 0x21, PT ;  /* 0x000000211d00780c */ /* 0x000fe20003f06270 */
[-C--:B------:R-:W-:Y:S01]  /*8ee0*/  FMUL R148, R148, R9.reuse ;  /* 0x0000000994947220 */ /* 0x080fe20000400000 */
[----:B-1----:R-:W-:Y:S01]  /*8ef0*/  F2FP.SATFINITE.E4M3.F32.PACK_AB_MERGE_C R25, RZ, R156, RZ ;  /* 0x0000009cff19723e */ /* 0x002fe200048070ff */
[----:B------:R-:W-:Y:S01]  /*8f00*/  @!P1 STG.E.U8 desc[UR26][R14.64+0x19], R31 ;  /* 0x0000191f0e009986 */ /* 0x000fe2000c10111a */
[C---:B------:R-:W-:Y:S01]  /*8f10*/  ISETP.LT.OR P4, PT, R28.reuse, 0x1, !P0 ;  /* 0x000000011c00780c */ /* 0x040fe20004781670 */
[-C--:B------:R-:W-:Y:S01]  /*8f20*/  FMUL R145, R145, R9.reuse ;  /* 0x0000000991917220 */ /* 0x080fe20000400000 */
[----:B------:R-:W-:Y:S01]  /*8f30*/  ISETP.GE.AND P1, PT, R29, 0x29, PT ;  /* 0x000000291d00780c */ /* 0x000fe20003f26270 */
[----:B------:R1:W-:Y:S01]  /*8f40*/  @!P3 STG.E.U8 desc[UR26][R4.64+0x21], R25 ;  /* 0x000021190400b986 */ /* 0x0003e2000c10111a */
[----:B------:R-:W-:Y:S01]  /*8f50*/  ISETP.LT.OR P0, PT, R28, 0x9, !P0 ;  /* 0x000000091c00780c */ /* 0x000fe20004701670 */
[-C--:B------:R-:W-:Y:S01]  /*8f60*/  FMUL R146, R146, R9.reuse ;  /* 0x0000000992927220 */ /* 0x080fe20000400000 */
[----:B------:R-:W-:Y:S01]  /*8f70*/  ISETP.LT.OR P5, PT, R28, 0x1, !P1 ;  /* 0x000000011c00780c */ /* 0x000fe20004fa1670 */
[-C--:B------:R-:W-:Y:S01]  /*8f80*/  FMUL R144, R144, R9.reuse ;  /* 0x0000000990907220 */ /* 0x080fe20000400000 */
[----:B--2---:R-:W-:Y:S01]  /*8f90*/  F2FP.SATFINITE.E4M3.F32.PACK_AB_MERGE_C R27, RZ, R162, RZ ;  /* 0x000000a2ff1b723e */ /* 0x004fe200048070ff */
[-C--:B------:R-:W-:Y:S01]  /*8fa0*/  FMUL R141, R141, R9.reuse ;  /* 0x000000098d8d7220 */ /* 0x080fe20000400000 */
[----:B------:R-:W-:Y:S01]  /*8fb0*/  ISETP.GE.AND P3, PT, R29, 0x2a, PT ;  /* 0x0000002a1d00780c */ /* 0x000fe20003f66270 */
[-C--:B------:R-:W-:Y:S01]  /*8fc0*/  FMUL R136, R136, R9.reuse ;  /* 0x0000000988887220 */ /* 0x080fe20000400000 */
[C---:B------:R-:W-:Y:S01]  /*8fd0*/  ISETP.LT.OR P1, PT, R28.reuse, 0x9, !P1 ;  /* 0x000000091c00780c */ /* 0x040fe20004f21670 */
[----:B------:R-:W-:Y:S01]  /*8fe0*/  @!P4 STG.E.U8 desc[UR26][R4.64+0x20], R159 ;  /* 0x0000209f0400c986 */ /* 0x000fe2000c10111a */
[C---:B------:R-:W-:Y:S01]  /*8ff0*/  ISETP.LT.OR P4, PT, R28.reuse, 0x1, !P3 ;  /* 0x000000011c00780c */ /* 0x040fe20005f81670 */
[-C--:B------:R-:W-:Y:S01]  /*9000*/  FMUL R139, R139, R9.reuse ;  /* 0x000000098b8b7220 */ /* 0x080fe20000400000 */
[----:B------:R-:W-:Y:S01]  /*9010*/  ISETP.LT.OR P3, PT, R28, 0x9, !P3 ;  /* 0x000000091c00780c */ /* 0x000fe20005f61670 */
[----:B------:R2:W-:Y:S01]  /*9020*/  @!P2 STG.E.U8 desc[UR26][R14.64+0x21], R27 ;  /* 0x0000211b0e00a986 */ /* 0x0005e2000c10111a */
[----:B------:R-:W-:Y:S01]  /*9030*/  ISETP.GE.AND P2, PT, R29, 0x31, PT ;  /* 0x000000311d00780c */ /* 0x000fe20003f46270 */
[----:B------:R-:W-:Y:S01]  /*9040*/  FMUL R142, R142, R9 ;  /* 0x000000098e8e7220 */ /* 0x000fe20000400000 */
[----:B-1----:R-:W-:Y:S01]  /*9050*/  F2FP.SATFINITE.E4M3.F32.PACK_AB_MERGE_C R25, RZ, R160, RZ ;  /* 0x000000a0ff19723e */ /* 0x002fe200048070ff */
[----:B------:R-:W-:Y:S01]  /*9060*/  @!P0 STG.E.U8 desc[UR26][R14.64+0x20], R155 ;  /* 0x0000209b0e008986 */ /* 0x000fe2000c10111a */
[----:B------:R-:W-:Y:S01]  /*9070*/  F2FP.SATFINITE.E4M3.F32.PACK_AB_MERGE_C R153, RZ, R153, RZ ;  /* 0x00000099ff99723e */ /* 0x000fe200048070ff */
[-C--:B------:R-:W-:Y:S01]  /*9080*/  FMUL R135, R135, R9.reuse ;  /* 0x0000000987877220 */ /* 0x080fe20000400000 */
[----:B------:R-:W-:Y:S01]  /*9090*/  ISETP.GE.AND P0, PT, R29, 0x32, PT ;  /* 0x000000321d00780c */ /* 0x000fe20003f06270 */
[----:B------:R-:W-:Y:S01]  /*90a0*/  @!P5 STG.E.U8 desc[UR26][R4.64+0x28], R157 ;  /* 0x0000289d0400d986 */ /* 0x000fe2000c10111a */
[----:B------:R-:W-:Y:S01]  /*90b0*/  ISETP.LT.OR P5, PT, R28, 0x1, !P2 ;  /* 0x000000011c00780c */ /* 0x000fe200057a1670 */
[----:B------:R-:W-:Y:S01]  /*90c0*/  FMUL R137, R137, R9 ;  /* 0x0000000989897220 */ /* 0x000fe20000400000 */
[----:B------:R-:W-:Y:S01]  /*90d0*/  F2FP.SATFINITE.E4M3.F32.PACK_AB_MERGE_C R143, RZ, R143, RZ ;  /* 0x0000008fff8f723e */ /* 0x000fe200048070ff */
[----:B------:R1:W-:Y:S01]  /*90e0*/  @!P4 STG.E.U8 desc[UR26][R4.64+0x29], R25 ;  /* 0x000029190400c986 */ /* 0x0003e2000c10111a */
[----:B--2---:R-:W-:Y:S01]  /*90f0*/  F2FP.SATFINITE.E4M3.F32.PACK_AB_MERGE_C R27, RZ, R158, RZ ;  /* 0x0000009eff1b723e */ /* 0x004fe200048070ff */
[-C--:B------:R-:W-:Y:S01]  /*9100*/  FMUL R140, R140, R9.reuse ;  /* 0x000000098c8c7220 */ /* 0x080fe20000400000 */
[C---:B------:R-:W-:Y:S01]  /*9110*/  ISETP.LT.OR P6, PT, R28.reuse, 0x1, !P0 ;  /* 0x000000011c00780c */ /* 0x040fe200047c1670 */
[----:B------:R-:W-:Y:S01]  /*9120*/  @!P1 STG.E.U8 desc[UR26][R14.64+0x28], R153 ;  /* 0x000028990e009986 */ /* 0x000fe2000c10111a */
[----:B------:R-:W-:Y:S01]  /*9130*/  ISETP.GE.AND P1, PT, R29, 0x3a, PT ;  /* 0x0000003a1d00780c */ /* 0x000fe20003f26270 */
[-C--:B------:R-:W-:Y:S01]  /*9140*/  FMUL R133, R133, R9.reuse ;  /* 0x0000000985857220 */ /* 0x080fe20000400000 */
[----:B------:R-:W-:Y:S01]  /*9150*/  ISETP.LT.OR P2, PT, R28, 0x9, !P2 ;  /* 0x000000091c00780c */ /* 0x000fe20005741670 */
[----:B------:R2:W-:Y:S01]  /*9160*/  @!P3 STG.E.U8 desc[UR26][R14.64+0x29], R27 ;  /* 0x0000291b0e00b986 */ /* 0x0005e2000c10111a */
[----:B------:R-:W-:Y:S01]  /*9170*/  ISETP.GE.AND P3, PT, R29, 0x39, PT ;  /* 0x000000391d00780c */ /* 0x000fe20003f66270 */
[-C--:B------:R-:W-:Y:S01]  /*9180*/  FMUL R138, R138, R9.reuse ;  /* 0x000000098a8a7220 */ /* 0x080fe20000400000 */
[C---:B------:R-:W-:Y:S01]  /*9190*/  ISETP.LT.OR P0, PT, R28.reuse, 0x9, !P0 ;  /* 0x000000091c00780c */ /* 0x040fe20004701670 */
[----:B------:R-:W-:Y:S01]  /*91a0*/  @!P5 STG.E.U8 desc[UR26][R4.64+0x30], R143 ;  /* 0x0000308f0400d986 */ /* 0x000fe2000c10111a */
        /* <DEDUP_REMOVED lines=11> */
[----:B------:R1:W-:Y:S01]  /*9260*/  @!P6 STG.E.U8 desc[UR26][R4.64+0x31], R31 ;  /* 0x0000311f0400e986 */ /* 0x0003e2000c10111a */
        /* <DEDUP_REMOVED lines=17> */
[-C--:B------:R-:W-:Y:S01]  /*9380*/  FMUL R126, R126, R9.reuse ;  /* 0x000000097e7e7220 */ /* 0x080fe20000400000 */
[----:B-1----:R-:W-:Y:S01]  /*9390*/  F2FP.SATFINITE.E4M3.F32.PACK_AB_MERGE_C R31, RZ, R144, RZ ;  /* 0x00000090ff1f723e */ /* 0x002fe200048070ff */
[----:B------:R-:W-:Y:S01]  /*93a0*/  @!P3 STG.E.U8 desc[UR26][R14.64+0x38], R149 ;  /* 0x000038950e00b986 */ /* 0x000fe2000c10111a */
[----:B------:R-:W-:Y:S01]  /*93b0*/  ISETP.LT.OR P3, PT, R28, 0x1, !P0 ;  /* 0x000000011c00780c */ /* 0x000fe20004761670 */
[-C--:B------:R-:W-:Y:S01]  /*93c0*/  FMUL R124, R124, R9.reuse ;  /* 0x000000097c7c7220 */ /* 0x080fe20000400000 */
[----:B------:R-:W-:Y:S01]  /*93d0*/  ISETP.LT.OR P0, PT, R28, 0x9, !P0 ;  /* 0x000000091c00780c */ /* 0x000fe20004701670 */
[-C--:B------:R-:W-:Y:S01]  /*93e0*/  FMUL R121, R121, R9.reuse ;  /* 0x0000000979797220 */ /* 0x080fe20000400000 */
[----:B--2---:R-:W-:Y:S01]  /*93f0*/  F2FP.SATFINITE.E4M3.F32.PACK_AB_MERGE_C R25, RZ, R148, RZ ;  /* 0x00000094ff19723e */ /* 0x004fe200048070ff */
[----:B------:R-:W-:Y:S01]  /*9400*/  FMUL R116, R116, R9 ;  /* 0x0000000974747220 */ /* 0x000fe20000400000 */
[----:B------:R-:W-:Y:S01]  /*9410*/  F2FP.SATFINITE.E4M3.F32.PACK_AB_MERGE_C R141, RZ, R141, RZ ;  /* 0x0000008dff8d723e */ /* 0x000fe200048070ff */
[-C--:B------:R-:W-:Y:S01]  /*9420*/  FMUL R119, R119, R9.reuse ;  /* 0x0000000977777220 */ /* 0x080fe20000400000 */
[----:B---3--:R-:W-:Y:S01]  /*9430*/  F2FP.SATFINITE.E4M3.F32.PACK_AB_MERGE_C R27, RZ, R146, RZ ;  /* 0x00000092ff1b723e */ /* 0x008fe200048070ff */
[----:B------:R1:W-:Y:S01]  /*9440*/  @!P1 STG.E.U8 desc[UR26][R14.64+0x39], R25 ;  /* 0x000039190e009986 */ /* 0x0003e2000c10111a */
[----:B------:R-:W-:Y:S01]  /*9450*/  ISETP.GE.AND P1, PT, R29, 0x51, PT ;  /* 0x000000511d00780c */ /* 0x000fe20003f26270 */
[----:B------:R-:W-:Y:S01]  /*9460*/  FMUL R115, R115, R9 ;  /* 0x0000000973737220 */ /* 0x000fe20000400000 */
[----:B------:R-:W-:Y:S01]  /*9470*/  F2FP.SATFINITE.E4M3.F32.PACK_AB_MERGE_C R139, RZ, R139, RZ ;  /* 0x0000008bff8b723e */ /* 0x000fe200048070ff */
[----:B------:R-:W-:Y:S01]  /*9480*/  @!P3 STG.E.U8 desc[UR26][R4.64+0x40], R145 ;  /* 0x000040910400b986 */ /* 0x000fe2000c10111a */
[----:B------:R-:W-:Y:S01]  /*9490*/  ISETP.LT.OR P5, PT, R28, 0x1, !P1 ;  /* 0x000000011c00780c */ /* 0x000fe20004fa1670 */
[----:B------:R-:W-:Y:S01]  /*94a0*/  FMUL R122, R122, R9 ;  /* 0x000000097a7a7220 */ /* 0x000fe20000400000 */
[----:B------:R-:W-:Y:S01]  /*94b0*/  F2FP.SATFINITE.E4M3.F32.PACK_AB_MERGE_C R135, RZ, R135, RZ ;  /* 0x00000087ff87723e */ /* 0x000fe200048070ff */
[----:B------:R2:W-:Y:S01]  /*94c0*/  @!P4 STG.E.U8 desc[UR26][R4.64+0x41], R27 ;  /* 0x0000411b0400c986 */ /* 0x0005e2000c10111a */
[----:B------:R-:W-:Y:S01]  /*94d0*/  F2FP.SATFINITE.E4M3.F32.PACK_AB_MERGE_C R137, RZ, R137, RZ ;  /* 0x00000089ff89723e */ /* 0x000fe200048070ff */
[-C--:B------:R-:W-:Y:S01]  /*94e0*/  FMUL R117, R117, R9.reuse ;  /* 0x0000000975757220 */ /* 0x080fe20000400000 */
[----:B------:R-:W-:Y:S01]  /*94f0*/  ISETP.LT.OR P1, PT, R28, 0x9, !P1 ;  /* 0x000000091c00780c */ /* 0x000fe20004f21670 */
[----:B------:R3:W-:Y:S01]  /*9500*/  @!P2 STG.E.U8 desc[UR26][R14.64+0x41], R31 ;  /* 0x0000411f0e00a986 */ /* 0x0007e2000c10111a */
[C---:B------:R-:W-:Y:S01]  /*9510*/  ISETP.GE.AND P2, PT, R29.reuse, 0x4a, PT ;  /* 0x0000004a1d00780c */ /* 0x040fe20003f46270 */
[-C--:B------:R-:W-:Y:S01]  /*9520*/  FMUL R120, R120, R9.reuse ;  /* 0x0000000978787220 */ /* 0x080fe20000400000 */
[----:B-1----:R-:W-:Y:S01]  /*9530*/  F2FP.SATFINITE.E4M3.F32.PACK_AB_MERGE_C R25, RZ, R136, RZ ;  /* 0x00000088ff19723e */ /* 0x002fe200048070ff */
[----:B------:R-:W-:Y:S01]  /*9540*/  @!P0 STG.E.U8 desc[UR26][R14.64+0x40], R141 ;  /* 0x0000408d0e008986 */ /* 0x000fe2000c10111a */
[----:B------:R-:W-:Y:S01]  /*9550*/  ISETP.GE.AND P0, PT, R29, 0x49, PT ;  /* 0x000000491d00780c */ /* 0x000fe20003f06270 */
[-C--:B------:R-:W-:Y:S01]  /*9560*/  FMUL R113, R113, R9.reuse ;  /* 0x0000000971717220 */ /* 0x080fe20000400000 */
        /* <DEDUP_REMOVED lines=8> */
[----:B--2---:R-:W-:Y:S01]  /*95f0*/  F2FP.SATFINITE.E4M3.F32.PACK_AB_MERGE_C R27, RZ, R142, RZ ;  /* 0x0000008eff1b723e */ /* 0x004fe200048070ff */
[----:B------:R-:W-:Y:S01]  /*9600*/  FMUL R109, R109, R9 ;  /* 0x000000096d6d7220 */ /* 0x000fe20000400000 */
[----:B------:R-:W-:Y:S01]  /*9610*/  F2FP.SATFINITE.E4M3.F32.PACK_AB_MERGE_C R133, RZ, R133, RZ ;  /* 0x00000085ff85723e */ /* 0x000fe200048070ff */
[----:B------:R-:W-:Y:S01]  /*9620*/  FMUL R105, R105, R9 ;  /* 0x0000000969697220 */ /* 0x000fe20000400000 */
[----:B------:R-:W-:Y:S01]  /*9630*/  F2FP.SATFINITE.E4M3.F32.PACK_AB_MERGE_C R123, RZ, R123, RZ ;  /* 0x0000007bff7b723e */ /* 0x000fe200048070ff */
[----:B------:R1:W-:Y:S01]  /*9640*/  @!P3 STG.E.U8 desc[UR26][R4.64+0x49], R25 ;  /* 0x000049190400b986 */ /* 0x0003e2000c10111a */
[----:B------:R-:W-:Y:S01]  /*9650*/  ISETP.GE.AND P3, PT, R29, 0x52, PT ;  /* 0x000000521d00780c */ /* 0x000fe20003f66270 */
[-C--:B------:R-:W-:Y:S01]  /*9660*/  FMUL R112, R112, R9.reuse ;  /* 0x0000000970707220 */ /* 0x080fe20000400000 */
[----:B---3--:R-:W-:Y:S01]  /*9670*/  F2FP.SATFINITE.E4M3.F32.PACK_AB_MERGE_C R31, RZ, R134, RZ ;  /* 0x00000086ff1f723e */ /* 0x008fe200048070ff */
[----:B------:R-:W-:Y:S01]  /*9680*/  @!P4 STG.E.U8 desc[UR26][R4.64+0x48], R139 ;  /* 0x0000488b0400c986 */ /* 0x000fe2000c10111a */
[C---:B------:R-:W-:Y:S01]  /*9690*/  ISETP.LT.OR P4, PT, R28.reuse, 0x1, !P3 ;  /* 0x000000011c00780c */ /* 0x040fe20005f81670 */
[-C--:B------:R-:W-:Y:S01]  /*96a0*/  FMUL R107, R107, R9.reuse ;  /* 0x000000096b6b7220 */ /* 0x080fe20000400000 */
[----:B------:R-:W-:Y:S01]  /*96b0*/  ISETP.LT.OR P3, PT, R28, 0x9, !P3 ;  /* 0x000000091c00780c */ /* 0x000fe20005f61670 */
[----:B------:R2:W-:Y:S01]  /*96c0*/  @!P2 STG.E.U8 desc[UR26][R14.64+0x49], R27 ;  /* 0x0000491b0e00a986 */ /* 0x0005e2000c10111a */
[----:B------:R-:W-:Y:S01]  /*96d0*/  ISETP.GE.AND P2, PT, R29, 0x59, PT ;  /* 0x000000591d00780c */ /* 0x000fe20003f46270 */
[----:B------:R-:W-:Y:S01]  /*96e0*/  FMUL R108, R108, R9 ;  /* 0x000000096c6c7220 */ /* 0x000fe20000400000 */
[----:B------:R-:W-:Y:S01]  /*96f0*/  F2FP.SATFINITE.E4M3.F32.PACK_AB_MERGE_C R131, RZ, R131, RZ ;  /* 0x00000083ff83723e */ /* 0x000fe200048070ff */
[----:B------:R-:W-:Y:S01]  /*9700*/  @!P0 STG.E.U8 desc[UR26][R14.64+0x48], R135 ;  /* 0x000048870e008986 */ /* 0x000fe2000c10111a */
[----:B-1----:R-:W-:Y:S01]  /*9710*/  F2FP.SATFINITE.E4M3.F32.PACK_AB_MERGE_C R25, RZ, R140, RZ ;  /* 0x0000008cff19723e */ /* 0x002fe200048070ff */
[-C--:B------:R-:W-:Y:S01]  /*9720*/  FMUL R21, R21, R9.reuse ;  /* 0x0000000915157220 */ /* 0x080fe20000400000 */
[----:B------:R-:W-:Y:S01]  /*9730*/  ISETP.GE.AND P0, PT, R29, 0x5a, PT ;  /* 0x0000005a1d00780c */ /* 0x000fe20003f06270 */
[----:B------:R-:W-:Y:S01]  /*9740*/  @!P5 STG.E.U8 desc[UR26][R4.64+0x50], R137 ;  /* 0x000050890400d986 */ /* 0x000fe2000c10111a */
[----:B------:R-:W-:Y:S01]  /*9750*/  ISETP.LT.OR P5, PT, R28, 0x1, !P2 ;  /* 0x000000011c00780c */ /* 0x000fe200057a1670 */
[-C--:B------:R-:W-:Y:S01]  /*9760*/  FMUL R106, R106, R9.reuse ;  /* 0x000000096a6a7220 */ /* 0x080fe20000400000 */
[C---:B------:R-:W-:Y:S01]  /*9770*/  ISETP.LT.OR P6, PT, R28.reuse, 0x1, !P0 ;  /* 0x000000011c00780c */ /* 0x040fe200047c1670 */
[----:B------:R1:W-:Y:S01]  /*9780*/  @!P4 STG.E.U8 desc[UR26][R4.64+0x51], R25 ;  /* 0x000051190400c986 */ /* 0x0003e2000c10111a */
[----:B--2---:R-:W-:Y:S01]  /*9790*/  F2FP.SATFINITE.E4M3.F32.PACK_AB_MERGE_C R27, RZ, R138, RZ ;  /* 0x0000008aff1b723e */ /* 0x004fe200048070ff */
[-C--:B------:R-:W-:Y:S01]  /*97a0*/  FMUL R23, R23, R9.reuse ;  /* 0x0000000917177220 */ /* 0x080fe20000400000 */
[----:B------:R-:W-:Y:S01]  /*97b0*/  ISETP.LT.OR P2, PT, R28, 0x9, !P2 ;  /* 0x000000091c00780c */ /* 0x000fe20005741670 */
[----:B------:R-:W-:Y:S01]  /*97c0*/  @!P1 STG.E.U8 desc[UR26][R14.64+0x50], R133 ;  /* 0x000050850e009986 */ /* 0x000fe2000c10111a */
[C---:B------:R-:W-:Y:S01]  /*97d0*/  ISETP.GE.AND P1, PT, R29.reuse, 0x62, PT ;  /* 0x000000621d00780c */ /* 0x040fe20003f26270 */
[-C--:B------:R-:W-:Y:S01]  /*97e0*/  FMUL R104, R104, R9.reuse ;  /* 0x0000000968687220 */ /* 0x080fe20000400000 */
[----:B------:R-:W-:Y:S01]  /*97f0*/  ISETP.LT.OR P0, PT, R28, 0x9, !P0 ;  /* 0x000000091c00780c */ /* 0x000fe20004701670 */
[----:B------:R2:W-:Y:S01]  /*9800*/  @!P3 STG.E.U8 desc[UR26][R14.64+0x51], R27 ;  /* 0x0000511b0e00b986 */ /* 0x0005e2000c10111a */
[----:B------:R-:W-:Y:S01]  /*9810*/  ISETP.GE.AND P3, PT, R29, 0x61, PT ;  /* 0x000000611d00780c */ /* 0x000fe20003f66270 */
[----:B------:R-:W-:Y:S01]  /*9820*/  FMUL R20, R20, R9 ;  /* 0x0000000914147220 */ /* 0x000fe20000400000 */
[----:B------:R-:W-:Y:S01]  /*9830*/  F2FP.SATFINITE.E4M3.F32.PACK_AB_MERGE_C R127, RZ, R127, RZ ;  /* 0x0000007fff7f723e */ /* 0x000fe200048070ff */
[----:B------:R-:W-:Y:S01]  /*9840*/  @!P5 STG.E.U8 desc[UR26][R4.64+0x58], R123 ;  /* 0x0000587b0400d986 */ /* 0x000fe2000c10111a */
[----:B------:R-:W-:Y:S01]  /*9850*/  ISETP.LT.OR P4, PT, R28, 0x1, !P3 ;  /* 0x000000011c00780c */ /* 0x000fe20005f81670 */
[-C--:B------:R-:W-:Y:S01]  /*9860*/  FMUL R18, R18, R9.reuse ;  /* 0x0000000912127220 */ /* 0x080fe20000400000 */
[C---:B------:R-:W-:Y:S01]  /*9870*/  ISETP.LT.OR P5, PT, R28.reuse, 0x1, !P1 ;  /* 0x000000011c00780c */ /* 0x040fe20004fa1670 */
[----:B------:R-:W-:Y:S01]  /*9880*/  @!P6 STG.E.U8 desc[UR26][R4.64+0x59], R31 ;  /* 0x0000591f0400e986 */ /* 0x000fe2000c10111a */
[----:B------:R-:W-:Y:S01]  /*9890*/  ISETP.LT.OR P3, PT, R28, 0x9, !P3 ;  /* 0x000000091c00780c */ /* 0x000fe20005f61670 */
[-C--:B------:R-:W-:Y:S01]  /*98a0*/  FMUL R19, R19, R9.reuse ;  /* 0x0000000913137220 */ /* 0x080fe20000400000 */
[----:B-1----:R-:W-:Y:S01]  /*98b0*/  F2FP.SATFINITE.E4M3.F32.PACK_AB_MERGE_C R25, RZ, R132, RZ ;  /* 0x00000084ff19723e */ /* 0x002fe200048070ff */
[----:B------:R-:W-:Y:S01]  /*98c0*/  @!P2 STG.E.U8 desc[UR26][R14.64+0x58], R131 ;  /* 0x000058830e00a986 */ /* 0x000fe2000c10111a */
[----:B--2---:R-:W-:Y:S01]  /*98d0*/  F2FP.SATFINITE.E4M3.F32.PACK_AB_MERGE_C R27, RZ, R130, RZ ;  /* 0x00000082ff1b723e */ /* 0x004fe200048070ff */
[----:B------:R-:W-:Y:S01]  /*98e0*/  FMUL R22, R22, R9 ;  /* 0x0000000916167220 */ /* 0x000fe20000400000 */
[----:B------:R-:W-:Y:S01]  /*98f0*/  F2FP.SATFINITE.E4M3.F32.PACK_AB_MERGE_C R129, RZ, R129, RZ ;  /* 0x00000081ff81723e */ /* 0x000fe200048070ff */
[----:B------:R1:W-:Y:S01]  /*9900*/  @!P0 STG.E.U8 desc[UR26][R14.64+0x59], R25 ;  /* 0x000059190e008986 */ /* 0x0003e2000c10111a */
[----:B------:R-:W-:-:S02]  /*9910*/  ISETP.GE.AND P0, PT, R29, 0x69, PT ;  /* 0x000000691d00780c */ /* 0x000fc40003f06270 */
[----:B------:R-:W-:Y:S01]  /*9920*/  ISETP.GE.AND P2, PT, R29, 0x6a, PT ;  /* 0x0000006a1d00780c */ /* 0x000fe20003f46270 */
[----:B------:R-:W-:Y:S01]  /*9930*/  @!P4 STG.E.U8 desc[UR26][R4.64+0x60], R127 ;  /* 0x0000607f0400c986 */ /* 0x000fe2000c10111a */
[C---:B------:R-:W-:Y:S02]  /*9940*/  ISETP.LT.OR P1, PT, R28.reuse, 0x9, !P1 ;  /* 0x000000091c00780c */ /* 0x040fe40004f21670 */
[C---:B------:R-:W-:Y:S01]  /*9950*/  ISETP.LT.OR P4, PT, R28.reuse, 0x1, !P2 ;  /* 0x000000011c00780c */ /* 0x040fe20005781670 */
[----:B------:R2:W-:Y:S01]  /*9960*/  @!P5 STG.E.U8 desc[UR26][R4.64+0x61], R27 ;  /* 0x0000611b0400d986 */ /* 0x0005e2000c10111a */
[C---:B------:R-:W-:Y:S02]  /*9970*/  ISETP.LT.OR P2, PT, R28.reuse, 0x9, !P2 ;  /* 0x000000091c00780c */ /* 0x040fe40005741670 */
[----:B------:R-:W-:Y:S01]  /*9980*/  F2FP.SATFINITE.E4M3.F32.PACK_AB_MERGE_C R125, RZ, R125, RZ ;  /* 0x0000007dff7d723e */ /* 0x000fe200048070ff */
[----:B------:R-:W-:Y:S01]  /*9990*/  @!P3 STG.E.U8 desc[UR26][R14.64+0x60], R129 ;  /* 0x000060810e00b986 */ /* 0x000fe2000c10111a */
[----:B------:R-:W-:-:S02]  /*99a0*/  ISETP.LT.OR P3, PT, R28, 0x1, !P0 ;  /* 0x000000011c00780c */ /* 0x000fc40004761670 */
[----:B-1----:R-:W-:Y:S02]  /*99b0*/  F2FP.SATFINITE.E4M3.F32.PACK_AB_MERGE_C R25, RZ, R128, RZ ;  /* 0x00000080ff19723e */ /* 0x002fe400048070ff */
[----:B------:R-:W-:Y:S02]  /*99c0*/  F2FP.SATFINITE.E4M3.F32.PACK_AB_MERGE_C R31, RZ, R124, RZ ;  /* 0x0000007cff1f723e */ /* 0x000fe400048070ff */
[----:B------:R-:W-:Y:S01]  /*99d0*/  ISETP.LT.OR P0, PT, R28, 0x9, !P0 ;  /* 0x000000091c00780c */ /* 0x000fe20004701670 */
[----:B------:R1:W-:Y:S01]  /*99e0*/  @!P1 STG.E.U8 desc[UR26][R14.64+0x61], R25 ;  /* 0x000061190e009986 */ /* 0x0003e2000c10111a */
[----:B--2---:R-:W-:Y:S02]  /*99f0*/  F2FP.SATFINITE.E4M3.F32.PACK_AB_MERGE_C R27, RZ, R126, RZ ;  /* 0x0000007eff1b723e */ /* 0x004fe400048070ff */
[----:B------:R-:W-:Y:S02]  /*9a00*/  ISETP.GE.AND P1, PT, R29, 0x71, PT ;  /* 0x000000711d00780c */ /* 0x000fe40003f26270 */
[----:B------:R-:W-:Y:S01]  /*9a10*/  F2FP.SATFINITE.E4M3.F32.PACK_AB_MERGE_C R121, RZ, R121, RZ ;  /* 0x00000079ff79723e */ /* 0x000fe200048070ff */
[----:B------:R-:W-:Y:S01]  /*9a20*/  @!P3 STG.E.U8 desc[UR26][R4.64+0x68], R125 ;  /* 0x0000687d0400b986 */ /* 0x000fe2000c10111a */
[----:B------:R-:W-:-:S02]  /*9a30*/  F2FP.SATFINITE.E4M3.F32.PACK_AB_MERGE_C R119, RZ, R119, RZ ;  /* 0x00000077ff77723e */ /* 0x000fc400048070ff */
[----:B------:R-:W-:Y:S01]  /*9a40*/  F2FP.SATFINITE.E4M3.F32.PACK_AB_MERGE_C R115, RZ, R115, RZ ;  /* 0x00000073ff73723e */ /* 0x000fe200048070ff */
[----:B------:R2:W-:Y:S01]  /*9a50*/  @!P4 STG.E.U8 desc[UR26][R4.64+0x69], R27 ;  /* 0x0000691b0400c986 */ /* 0x0005e2000c10111a */
[C---:B------:R-:W-:Y:S02]  /*9a60*/  ISETP.LT.OR P4, PT, R28.reuse, 0x1, !P1 ;  /* 0x000000011c00780c */ /* 0x040fe40004f81670 */
[----:B-1----:R-:W-:Y:S01]  /*9a70*/  F2FP.SATFINITE.E4M3.F32.PACK_AB_MERGE_C R25, RZ, R116, RZ ;  /* 0x00000074ff19723e */ /* 0x002fe200048070ff */
[----:B------:R-:W-:Y:S01]  /*9a80*/  @!P2 STG.E.U8 desc[UR26][R14.64+0x69], R31 ;  /* 0x0000691f0e00a986 */ /* 0x000fe2000c10111a */
[----:B------:R-:W-:Y:S02]  /*9a90*/  ISETP.GE.AND P2, PT, R29, 0x72, PT ;  /* 0x000000721d00780c */ /* 0x000fe40003f46270 */
[C---:B------:R-:W-:Y:S01]  /*9aa0*/  ISETP.LT.OR P1, PT, R28.reuse, 0x9, !P1 ;  /* 0x000000091c00780c */ /* 0x040fe20004f21670 */
[----:B------:R-:W-:Y:S01]  /*9ab0*/  @!P0 STG.E.U8 desc[UR26][R14.64+0x68], R121 ;  /* 0x000068790e008986 */ /* 0x000fe2000c10111a */
[----:B------:R-:W-:-:S02]  /*9ac0*/  ISETP.LT.OR P3, PT, R28, 0x1, !P2 ;  /* 0x000000011c00780c */ /* 0x000fc40005761670 */
[C---:B------:R-:W-:Y:S02]  /*9ad0*/  ISETP.GE.AND P0, PT, R29.reuse, 0x79, PT ;  /* 0x000000791d00780c */ /* 0x040fe40003f06270 */
[C---:B------:R-:W-:Y:S01]  /*9ae0*/  ISETP.LT.OR P2, PT, R28.reuse, 0x9, !P2 ;  /* 0x000000091c00780c */ /* 0x040fe20005741670 */
[----:B------:R-:W-:Y:S01]  /*9af0*/  @!P4 STG.E.U8 desc[UR26][R4.64+0x70], R119 ;  /* 0x000070770400c986 */ /* 0x000fe2000c10111a */
[C---:B------:R-:W-:Y:S02]  /*9b00*/  ISETP.LT.OR P5, PT, R28.reuse, 0x1, !P0 ;  /* 0x000000011c00780c */ /* 0x040fe400047a1670 */
[----:B--2---:R-:W-:Y:S02]  /*9b10*/  F2FP.SATFINITE.E4M3.F32.PACK_AB_MERGE_C R27, RZ, R122, RZ ;  /* 0x0000007aff1b723e */ /* 0x004fe400048070ff */
[----:B------:R-:W-:Y:S02]  /*9b20*/  ISETP.LT.OR P0, PT, R28, 0x9, !P0 ;  /* 0x000000091c00780c */ /* 0x000fe40004701670 */
[----:B------:R-:W-:Y:S01]  /*9b30*/  F2FP.SATFINITE.E4M3.F32.PACK_AB_MERGE_C R117, RZ, R117, RZ ;  /* 0x00000075ff75723e */ /* 0x000fe200048070ff */
[----:B------:R1:W-:Y:S01]  /*9b40*/  @!P3 STG.E.U8 desc[UR26][R4.64+0x71], R25 ;  /* 0x000071190400b986 */ /* 0x0003e2000c10111a */
[----:B------:R-:W-:-:S02]  /*9b50*/  ISETP.GE.AND P3, PT, R29, 0x7a, PT ;  /* 0x0000007a1d00780c */ /* 0x000fc40003f66270 */
[----:B------:R-:W-:Y:S01]  /*9b60*/  F2FP.SATFINITE.E4M3.F32.PACK_AB_MERGE_C R113, RZ, R113, RZ ;  /* 0x00000071ff71723e */ /* 0x000fe200048070ff */
[----:B------:R-:W-:Y:S01]  /*9b70*/  @!P1 STG.E.U8 desc[UR26][R14.64+0x70], R115 ;  /* 0x000070730e009986 */ /* 0x000fe2000c10111a */
[C---:B------:R-:W-:Y:S02]  /*9b80*/  ISETP.LT.OR P4, PT, R28.reuse, 0x1, !P3 ;  /* 0x000000011c00780c */ /* 0x040fe40005f81670 */
[C---:B------:R-:W-:Y:S01]  /*9b90*/  ISETP.GE.AND P1, PT, R29.reuse, 0x82, PT ;  /* 0x000000821d00780c */ /* 0x040fe20003f26270 */
[----:B------:R2:W-:Y:S01]  /*9ba0*/  @!P2 STG.E.U8 desc[UR26][R14.64+0x71], R27 ;  /* 0x0000711b0e00a986 */ /* 0x0005e2000c10111a */
[----:B------:R-:W-:Y:S02]  /*9bb0*/  ISETP.GE.AND P2, PT, R29, 0x81, PT ;  /* 0x000000811d00780c */ /* 0x000fe40003f46270 */
[----:B------:R-:W-:Y:S01]  /*9bc0*/  ISETP.LT.OR P3, PT, R28, 0x9, !P3 ;  /* 0x000000091c00780c */ /* 0x000fe20005f61670 */
[----:B------:R-:W-:Y:S01]  /*9bd0*/  @!P5 STG.E.U8 desc[UR26][R4.64+0x78], R117 ;  /* 0x000078750400d986 */ /* 0x000fe2000c10111a */
[----:B-1----:R-:W-:-:S02]  /*9be0*/  F2FP.SATFINITE.E4M3.F32.PACK_AB_MERGE_C R25, RZ, R120, RZ ;  /* 0x00000078ff19723e */ /* 0x002fc400048070ff */
[C---:B------:R-:W-:Y:S02]  /*9bf0*/  ISETP.LT.OR P6, PT, R28.reuse, 0x1, !P2 ;  /* 0x000000011c00780c */ /* 0x040fe400057c1670 */
[C---:B------:R-:W-:Y:S01]  /*9c00*/  ISETP.LT.OR P5, PT, R28.reuse, 0x1, !P1 ;  /* 0x000000011c00780c */ /* 0x040fe20004fa1670 */
[----:B------:R1:W-:Y:S01]  /*9c10*/  @!P4 STG.E.U8 desc[UR26][R4.64+0x79], R25 ;  /* 0x000079190400c986 */ /* 0x0003e2000c10111a */
[----:B------:R-:W-:Y:S02]  /*9c20*/  ISETP.LT.OR P1, PT, R28, 0x9, !P1 ;  /* 0x000000091c00780c */ /* 0x000fe40004f21670 */
[----:B--2---:R-:W-:Y:S01]  /*9c30*/  F2FP.SATFINITE.E4M3.F32.PACK_AB_MERGE_C R27, RZ, R118, RZ ;  /* 0x00000076ff1b723e */ /* 0x004fe200048070ff */
[----:B------:R-:W-:Y:S01]  /*9c40*/  @!P0 STG.E.U8 desc[UR26][R14.64+0x78], R113 ;  /* 0x000078710e008986 */ /* 0x000fe2000c10111a */
[----:B------:R-:W-:Y:S02]  /*9c50*/  ISETP.GE.AND P0, PT, R29, 0x89, PT ;  /* 0x000000891d00780c */ /* 0x000fe40003f06270 */
[----:B------:R-:W-:Y:S01]  /*9c60*/  F2FP.SATFINITE.E4M3.F32.PACK_AB_MERGE_C R111, RZ, R111, RZ ;  /* 0x0000006fff6f723e */ /* 0x000fe200048070ff */
[----:B------:R2:W-:Y:S01]  /*9c70*/  @!P3 STG.E.U8 desc[UR26][R14.64+0x79], R27 ;  /* 0x0000791b0e00b986 */ /* 0x0005e2000c10111a */
[----:B------:R-:W-:-:S02]  /*9c80*/  F2FP.SATFINITE.E4M3.F32.PACK_AB_MERGE_C R31, RZ, R114, RZ ;  /* 0x00000072ff1f723e */ /* 0x000fc400048070ff */
[C---:B------:R-:W-:Y:S01]  /*9c90*/  ISETP.LT.OR P2, PT, R28.reuse, 0x9, !P2 ;  /* 0x000000091c00780c */ /* 0x040fe20005741670 */
[----:B------:R-:W-:Y:S01]  /*9ca0*/  @!P6 STG.E.U8 desc[UR26][R4.64+0x80], R111 ;  /* 0x0000806f0400e986 */ /* 0x000fe2000c10111a */
[----:B-1----:R-:W-:Y:S02]  /*9cb0*/  F2FP.SATFINITE.E4M3.F32.PACK_AB_MERGE_C R25, RZ, R110, RZ ;  /* 0x0000006eff19723e */ /* 0x002fe400048070ff */
[----:B------:R-:W-:Y:S01]  /*9cc0*/  ISETP.GE.AND P3, PT, R29, 0x8a, PT ;  /* 0x0000008a1d00780c */ /* 0x000fe20003f66270 */
[----:B------:R-:W-:Y:S01]  /*9cd0*/  @!P5 STG.E.U8 desc[UR26][R4.64+0x81], R31 ;  /* 0x0000811f0400d986 */ /* 0x000fe2000c10111a */
[C---:B------:R-:W-:Y:S02]  /*9ce0*/  ISETP.LT.OR P4, PT, R28.reuse, 0x1, !P0 ;  /* 0x000000011c00780c */ /* 0x040fe40004781670 */
[C---:B------:R-:W-:Y:S01]  /*9cf0*/  ISETP.LT.OR P5, PT, R28.reuse, 0x1, !P3 ;  /* 0x000000011c00780c */ /* 0x040fe20005fa1670 */
[----:B------:R1:W-:Y:S01]  /*9d00*/  @!P1 STG.E.U8 desc[UR26][R14.64+0x81], R25 ;  /* 0x000081190e009986 */ /* 0x0003e2000c10111a */
[----:B------:R-:W-:-:S02]  /*9d10*/  ISETP.LT.OR P0, PT, R28, 0x9, !P0 ;  /* 0x000000091c00780c */ /* 0x000fc40004701670 */
[----:B------:R-:W-:Y:S02]  /*9d20*/  ISETP.GE.AND P1, PT, R29, 0x91, PT ;  /* 0x000000911d00780c */ /* 0x000fe40003f26270 */
[----:B------:R-:W-:Y:S02]  /*9d30*/  F2FP.SATFINITE.E4M3.F32.PACK_AB_MERGE_C R109, RZ, R109, RZ ;  /* 0x0000006dff6d723e */ /* 0x000fe400048070ff */
[----:B------:R-:W-:Y:S02]  /*9d40*/  F2FP.SATFINITE.E4M3.F32.PACK_AB_MERGE_C R105, RZ, R105, RZ ;  /* 0x00000069ff69723e */ /* 0x000fe400048070ff */
[C---:B------:R-:W-:Y:S01]  /*9d50*/  ISETP.LT.OR P3, PT, R28.reuse, 0x9, !P3 ;  /* 0x000000091c00780c */ /* 0x040fe20005f61670 */
[----:B------:R-:W-:Y:S01]  /*9d60*/  @!P2 STG.E.U8 desc[UR26][R14.64+0x80], R109 ;  /* 0x0000806d0e00a986 */ /* 0x000fe2000c10111a */
[----:B------:R-:W-:Y:S02]  /*9d70*/  ISETP.LT.OR P6, PT, R28, 0x1, !P1 ;  /* 0x000000011c00780c */ /* 0x000fe40004fc1670 */
[----:B--2---:R-:W-:Y:S01]  /*9d80*/  F2FP.SATFINITE.E4M3.F32.PACK_AB_MERGE_C R27, RZ, R112, RZ ;  /* 0x00000070ff1b723e */ /* 0x004fe200048070ff */
[----:B------:R-:W-:Y:S01]  /*9d90*/  @!P4 STG.E.U8 desc[UR26][R4.64+0x88], R105 ;  /* 0x000088690400c986 */ /* 0x000fe2000c10111a */
[----:B------:R-:W-:-:S02]  /*9da0*/  F2FP.SATFINITE.E4M3.F32.PACK_AB_MERGE_C R107, RZ, R107, RZ ;  /* 0x0000006bff6b723e */ /* 0x000fc400048070ff */
[C---:B------:R-:W-:Y:S01]  /*9db0*/  ISETP.GE.AND P4, PT, R29.reuse, 0x92, PT ;  /* 0x000000921d00780c */ /* 0x040fe20003f86270 */
[----:B------:R2:W-:Y:S01]  /*9dc0*/  @!P5 STG.E.U8 desc[UR26][R4.64+0x89], R27 ;  /* 0x0000891b0400d986 */ /* 0x0005e2000c10111a */
[----:B-1----:R-:W-:Y:S02]  /*9dd0*/  F2FP.SATFINITE.E4M3.F32.PACK_AB_MERGE_C R25, RZ, R108, RZ ;  /* 0x0000006cff19723e */ /* 0x002fe400048070ff */
[----:B------:R-:W-:Y:S01]  /*9de0*/  F2FP.SATFINITE.E4M3.F32.PACK_AB_MERGE_C R21, RZ, R21, RZ ;  /* 0x00000015ff15723e */ /* 0x000fe200048070ff */
[----:B------:R-:W-:Y:S01]  /*9df0*/  @!P0 STG.E.U8 desc[UR26][R14.64+0x88], R107 ;  /* 0x0000886b0e008986 */ /* 0x000fe2000c10111a */
[----:B------:R-:W-:Y:S02]  /*9e00*/  ISETP.LT.OR P5, PT, R28, 0x1, !P4 ;  /* 0x000000011c00780c */ /* 0x000fe400067a1670 */
[C---:B------:R-:W-:Y:S01]  /*9e10*/  ISETP.GE.AND P0, PT, R29.reuse, 0x9a, PT ;  /* 0x0000009a1d00780c */ /* 0x040fe20003f06270 */
[----:B------:R-:W-:Y:S01]  /*9e20*/  @!P3 STG.E.U8 desc[UR26][R14.64+0x89], R25 ;  /* 0x000089190e00b986 */ /* 0x000fe2000c10111a */
[----:B------:R-:W-:-:S02]  /*9e30*/  ISETP.GE.AND P2, PT, R29, 0x99, PT ;  /* 0x000000991d00780c */ /* 0x000fc40003f46270 */
[C---:B------:R-:W-:Y:S01]  /*9e40*/  ISETP.LT.OR P1, PT, R28.reuse, 0x9, !P1 ;  /* 0x000000091c00780c */ /* 0x040fe20004f21670 */
[----:B------:R1:W-:Y:S01]  /*9e50*/  @!P6 STG.E.U8 desc[UR26][R4.64+0x90], R21 ;  /* 0x000090150400e986 */ /* 0x0003e2000c10111a */
[C---:B------:R-:W-:Y:S02]  /*9e60*/  ISETP.LT.OR P3, PT, R28.reuse, 0x9, !P4 ;  /* 0x000000091c00780c */ /* 0x040fe40006761670 */
[C---:B------:R-:W-:Y:S02]  /*9e70*/  ISETP.LT.OR P6, PT, R28.reuse, 0x1, !P0 ;  /* 0x000000011c00780c */ /* 0x040fe400047c1670 */
[C---:B------:R-:W-:Y:S02]  /*9e80*/  ISETP.LT.OR P4, PT, R28.reuse, 0x1, !P2 ;  /* 0x000000011c00780c */ /* 0x040fe40005781670 */
[C---:B------:R-:W-:Y:S02]  /*9e90*/  ISETP.LT.OR P2, PT, R28.reuse, 0x9, !P2 ;  /* 0x000000091c00780c */ /* 0x040fe40005741670 */
[----:B------:R-:W-:-:S02]  /*9ea0*/  ISETP.LT.OR P0, PT, R28, 0x9, !P0 ;  /* 0x000000091c00780c */ /* 0x000fc40004701670 */
[----:B--2---:R-:W-:Y:S02]  /*9eb0*/  F2FP.SATFINITE.E4M3.F32.PACK_AB_MERGE_C R27, RZ, R106, RZ ;  /* 0x0000006aff1b723e */ /* 0x004fe400048070ff */
[----:B------:R-:W-:Y:S02]  /*9ec0*/  F2FP.SATFINITE.E4M3.F32.PACK_AB_MERGE_C R23, RZ, R23, RZ ;  /* 0x00000017ff17723e */ /* 0x000fe400048070ff */
[----:B-1----:R-:W-:Y:S01]  /*9ed0*/  F2FP.SATFINITE.E4M3.F32.PACK_AB_MERGE_C R21, RZ, R104, RZ ;  /* 0x00000068ff15723e */ /* 0x002fe200048070ff */
[----:B------:R1:W-:Y:S01]  /*9ee0*/  @!P5 STG.E.U8 desc[UR26][R4.64+0x91], R27 ;  /* 0x0000911b0400d986 */ /* 0x0003e2000c10111a */
[----:B------:R-:W-:Y:S02]  /*9ef0*/  F2FP.SATFINITE.E4M3.F32.PACK_AB_MERGE_C R29, RZ, R20, RZ ;  /* 0x00000014ff1d723e */ /* 0x000fe400048070ff */
[----:B------:R-:W-:Y:S01]  /*9f00*/  F2FP.SATFINITE.E4M3.F32.PACK_AB_MERGE_C R25, RZ, R18, RZ ;  /* 0x00000012ff19723e */ /* 0x000fe200048070ff */
[----:B------:R2:W-:Y:S01]  /*9f10*/  @!P1 STG.E.U8 desc[UR26][R14.64+0x90], R23 ;  /* 0x000090170e009986 */ /* 0x0005e2000c10111a */
[----:B------:R-:W-:-:S03]  /*9f20*/  F2FP.SATFINITE.E4M3.F32.PACK_AB_MERGE_C R19, RZ, R19, RZ ;  /* 0x00000013ff13723e */ /* 0x000fc600048070ff */
[----:B------:R2:W-:Y:S01]  /*9f30*/  @!P3 STG.E.U8 desc[UR26][R14.64+0x91], R21 ;  /* 0x000091150e00b986 */ /* 0x0005e2000c10111a */
[----:B-1----:R-:W-:-:S03]  /*9f40*/  F2FP.SATFINITE.E4M3.F32.PACK_AB_MERGE_C R27, RZ, R22, RZ ;  /* 0x00000016ff1b723e */ /* 0x002fc600048070ff */
[----:B------:R2:W-:Y:S04]  /*9f50*/  @!P6 STG.E.U8 desc[UR26][R4.64+0x99], R29 ;  /* 0x0000991d0400e986 */ /* 0x0005e8000c10111a */
[----:B------:R2:W-:Y:S04]  /*9f60*/  @!P4 STG.E.U8 desc[UR26][R4.64+0x98], R25 ;  /* 0x000098190400c986 */ /* 0x0005e8000c10111a */
[----:B------:R2:W-:Y:S04]  /*9f70*/  @!P2 STG.E.U8 desc[UR26][R14.64+0x98], R19 ;  /* 0x000098130e00a986 */ /* 0x0005e8000c10111a */
[----:B------:R2:W-:Y:S02]  /*9f80*/  @!P0 STG.E.U8 desc[UR26][R14.64+0x99], R27 ;  /* 0x0000991b0e008986 */ /* 0x0005e4000c10111a */
.L_x_201:
[----:B------:R-:W-:Y:S05]  /*9f90*/  BSYNC B0 ;  /* 0x0000000000007941 */ /* 0x000fea0003800000 */
.L_x_39:
[----:B--2---:R-:W-:Y:S01]  /*9fa0*/  IMAD.U32 R4, RZ, RZ, UR24 ;  /* 0x00000018ff047e24 */ /* 0x004fe2000f8e00ff */
[----:B------:R-:W-:Y:S01]  /*9fb0*/  ULDC.64 UR14, c[0x0][0x650] ;  /* 0x00019400000e7ab9 */ /* 0x000fe20000000a00 */
[----:B-----5:R-:W-:Y:S01]  /*9fc0*/  IMAD.U32 R0, RZ, RZ, UR6 ;  /* 0x00000006ff007e24 */ /* 0x020fe2000f8e00ff */
[----:B------:R2:W-:Y:S01]  /*9fd0*/  SYNCS.ARRIVE.TRANS64.A1T0 RZ, [R16+UR17], RZ ;  /* 0x000000ff10ff79a7 */ /* 0x0005e20008100011 */
[----:B0-----:R-:W-:Y:S01]  /*9fe0*/  IMAD.U32 R5, RZ, RZ, UR25 ;  /* 0x00000019ff057e24 */ /* 0x001fe2000f8e00ff */
[C---:B------:R-:W-:Y:S01]  /*9ff0*/  LEA R2, P0, R4.reuse, R2, 0x1 ;  /* 0x0000000204027211 */ /* 0x040fe200078008ff */
[----:B------:R-:W-:Y:S01]  /*a000*/  IMAD.MOV.U32 R5, RZ, RZ, -0x1 ;  /* 0xffffffffff057424 */ /* 0x000fe200078e00ff */
[----:B----4-:R-:W-:Y:S02]  /*a010*/  PRMT R14, RZ, 0x7610, R14 ;  /* 0x00007610ff0e7816 */ /* 0x010fe4000000000e */
[----:B------:R-:W-:Y:S01]  /*a020*/  LEA.HI.X R3, R4, R3, R0, 0x1, P0 ;  /* 0x0000000304037211 */ /* 0x000fe200000f0c00 */
[----:B------:R-:W-:Y:S01]  /*a030*/  IMAD.MOV.U32 R4, RZ, RZ, -0x1 ;  /* 0xffffffffff047424 */ /* 0x000fe200078e00ff */
[----:B------:R-:W-:Y:S01]  /*a040*/  ISETP.GE.U32.AND P0, PT, R2, UR14, PT ;  /* 0x0000000e02007c0c */ /* 0x000fe2000bf06070 */
[----:B------:R-:W-:-:S03]  /*a050*/  IMAD.MOV.U32 R0, RZ, RZ, -0x1 ;  /* 0xffffffffff007424 */ /* 0x000fc600078e00ff */
[----:B------:R-:W-:-:S13]  /*a060*/  ISETP.GE.U32.AND.EX P0, PT, R3, UR15, PT, P0 ;  /* 0x0000000f03007c0c */ /* 0x000fda000bf06100 */
[----:B--2---:R-:W-:Y:S05]  /*a070*/  @P0 BRA `(.L_x_202) ;  /* 0x0000000400880947 */ /* 0x004fea0003800000 */
[----:B------:R-:W0:Y:S01]  /*a080*/  S2UR UR16, SR_CTAID.X ;  /* 0x00000000001079c3 */ /* 0x000e220000002500 */
[----:B------:R-:W-:Y:S01]  /*a090*/  ULDC.64 UR14, c[0x0][0x628] ;  /* 0x00018a00000e7ab9 */ /* 0x000fe20000000a00 */
[----:B------:R-:W-:Y:S01]  /*a0a0*/  ULDC UR4, c[0x0][0x150] ;  /* 0x0000540000047ab9 */ /* 0x000fe20000000800 */
[----:B------:R-:W-:Y:S01]  /*a0b0*/  ISETP.NE.U32.AND P0, PT, RZ, UR14, PT ;  /* 0x0000000eff007c0c */ /* 0x000fe2000bf05070 */
[----:B------:R-:W-:Y:S01]  /*a0c0*/  ULDC UR29, c[0x0][0x630] ;  /* 0x00018c00001d7ab9 */ /* 0x000fe20000000800 */
[C---:B------:R-:W-:Y:S01]  /*a0d0*/  R2UR UR30, R2.reuse ;  /* 0x00000000021e72ca */ /* 0x040fe200000e0000 */
[----:B------:R-:W-:Y:S01]  /*a0e0*/  ULDC UR32, c[0x0][0x154] ;  /* 0x0000550000207ab9 */ /* 0x000fe20000000800 */
[----:B------:R-:W-:Y:S01]  /*a0f0*/  ISETP.NE.AND.EX P0, PT, RZ, UR15, PT, P0 ;  /* 0x0000000fff007c0c */ /* 0x000fe2000bf05300 */
[----:B------:R-:W2:Y:S01]  /*a100*/  S2UR UR33, SR_CTAID.Y ;  /* 0x00000000002179c3 */ /* 0x000ea20000002600 */
[----:B------:R-:W-:Y:S02]  /*a110*/  R2UR UR31, R3 ;  /* 0x00000000031f72ca */ /* 0x000fe400000e0000 */
[----:B------:R-:W-:-:S02]  /*a120*/  R2UR UR22, R2 ;  /* 0x00000000021672ca */ /* 0x000fc400000e0000 */
[----:B------:R-:W-:Y:S02]  /*a130*/  R2UR UR23, R3 ;  /* 0x00000000031772ca */ /* 0x000fe400000e0000 */
[----:B0-----:R-:W-:-:S05]  /*a140*/  I2FP.F32.U32 R0, UR16 ;  /* 0x0000001000007c45 */ /* 0x001fca0008201000 */
[----:B------:R-:W-:-:S04]  /*a150*/  FMUL R0, R0, UR4 ;  /* 0x0000000400007c20 */ /* 0x000fc80008400000 */
[----:B------:R0:W4:Y:S01]  /*a160*/  F2I.U32.TRUNC.NTZ R4, R0 ;  /* 0x0000000000047305 */ /* 0x000122000020f000 */
[----:B--2---:R-:W-:Y:S05]  /*a170*/  @!P0 BRA `(.L_x_203) ;  /* 0x0000000000308947 */ /* 0x004fea0003800000 */
        /* <DEDUP_REMOVED lines=11> */
[----:B------:R-:W-:-:S12]  /*a230*/  UIMAD.WIDE.U32.X UR22, UR28, UR15, UR22, UP0 ;  /* 0x0000000f1c1672a5 */ /* 0x000fd800080e0416 */
.L_x_203:
[----:B------:R-:W-:Y:S01]  /*a240*/  USHF.R.U64 UR4, UR22, UR29, UR23 ;  /* 0x0000001d16047299 */ /* 0x000fe20008001217 */
[----:B0-----:R-:W-:Y:S01]  /*a250*/  I2FP.F32.U32 R0, UR33 ;  /* 0x0000002100007c45 */ /* 0x001fe20008201000 */
[----:B------:R-:W-:Y:S01]  /*a260*/  USHF.R.U32.HI UR14, URZ, UR29, UR23 ;  /* 0x0000001d3f0e7299 */ /* 0x000fe20008011617 */
[----:B----4-:R-:W-:Y:S01]  /*a270*/  R2UR UR28, R4 ;  /* 0x00000000041c72ca */ /* 0x010fe200000e0000 */
[----:B------:R-:W-:Y:S02]  /*a280*/  UIADD3 UR22, UP0, URZ, -UR4, URZ ;  /* 0x800000043f167290 */ /* 0x000fe4000ff1e03f */
[----:B------:R-:W-:Y:S01]  /*a290*/  FMUL R0, R0, UR32 ;  /* 0x0000002000007c20 */ /* 0x000fe20008400000 */
[----:B------:R-:W-:Y:S01]  /*a2a0*/  ULDC.64 UR18, c[0x0][0x620] ;  /* 0x0001880000127ab9 */ /* 0x000fe20000000a00 */
[----:B------:R-:W-:Y:S01]  /*a2b0*/  UIADD3.X UR14, URZ, ~UR14, URZ, UP0, !UPT ;  /* 0x8000000e3f0e7290 */ /* 0x000fe200087fe43f */
[----:B------:R-:W-:Y:S01]  /*a2c0*/  UMOV UR20, UR30 ;  /* 0x0000001e00147c82 */ /* 0x000fe20008000000 */
[----:B------:R-:W-:-:S02]  /*a2d0*/  UMOV UR21, UR31 ;  /* 0x0000001f00157c82 */ /* 0x000fc40008000000 */
[----:B------:R-:W0:Y:S01]  /*a2e0*/  F2I.U32.TRUNC.NTZ R0, R0 ;  /* 0x0000000000007305 */ /* 0x000e22000020f000 */
[----:B------:R-:W-:Y:S02]  /*a2f0*/  UIMAD UR14, UR14, UR18, URZ ;  /* 0x000000120e0e72a4 */ /* 0x000fe4000f8e023f */
[----:B------:R-:W-:Y:S02]  /*a300*/  UIMAD.WIDE.U32 UR20, UR22, UR18, UR20 ;  /* 0x00000012161472a5 */ /* 0x000fe4000f8e0014 */
[----:B------:R-:W-:Y:S01]  /*a310*/  UIMAD UR22, UR22, UR19, UR14 ;  /* 0x00000013161672a4 */ /* 0x000fe2000f8e020e */
[----:B------:R-:W-:Y:S01]  /*a320*/  ULDC UR23, c[0x0][0x618] ;  /* 0x0001860000177ab9 */ /* 0x000fe20000000800 */
[----:B------:R-:W-:Y:S02]  /*a330*/  ULDC UR36, c[0x0][0x658] ;  /* 0x0001960000247ab9 */ /* 0x000fe40000000800 */
[----:B------:R-:W-:Y:S01]  /*a340*/  UIADD3 UR22, UR21, UR22, URZ ;  /* 0x0000001615167290 */ /* 0x000fe2000fffe03f */
[----:B------:R-:W-:Y:S01]  /*a350*/  UMOV UR32, 0xffffffff ;  /* 0xffffffff00207882 */ /* 0x000fe20000000000 */
[----:B------:R-:W-:Y:S01]  /*a360*/  ULDC.64 UR14, c[0x0][0x640] ;  /* 0x00019000000e7ab9 */ /* 0x000fe20000000a00 */
[----:B------:R-:W-:Y:S01]  /*a370*/  USHF.L.U32 UR32, UR32, UR36, URZ ;  /* 0x0000002420207299 */ /* 0x000fe2000800063f */
[----:B------:R-:W-:Y:S01]  /*a380*/  ISETP.NE.U32.AND P0, PT, RZ, UR14, PT ;  /* 0x0000000eff007c0c */ /* 0x000fe2000bf05070 */
[----:B------:R-:W-:Y:S01]  /*a390*/  USHF.R.U64 UR20, UR20, UR23, UR22 ;  /* 0x0000001714147299 */ /* 0x000fe20008001216 */
[----:B0-----:R-:W-:Y:S01]  /*a3a0*/  R2UR UR30, R0 ;  /* 0x00000000001e72ca */ /* 0x001fe200000e0000 */
[----:B------:R-:W-:Y:S01]  /*a3b0*/  USHF.R.U32.HI UR22, URZ, UR23, UR22 ;  /* 0x000000173f167299 */ /* 0x000fe20008011616 */
[----:B------:R-:W-:Y:S01]  /*a3c0*/  ISETP.NE.AND.EX P0, PT, RZ, UR15, PT, P0 ;  /* 0x0000000fff007c0c */ /* 0x000fe2000bf05300 */
[----:B------:R-:W-:Y:S01]  /*a3d0*/  ULDC UR31, c[0x0][0x608] ;  /* 0x00018200001f7ab9 */ /* 0x000fe20000000800 */
[----:B------:R-:W-:-:S02]  /*a3e0*/  ULOP3.LUT UR37, URZ, UR32, URZ, 0x33, !UPT ;  /* 0x000000203f257292 */ /* 0x000fc4000f8e333f */
[----:B------:R-:W-:Y:S02]  /*a3f0*/  USHF.R.U64 UR32, UR20, UR31, UR22 ;  /* 0x0000001f14207299 */ /* 0x000fe40008001216 */
[----:B------:R-:W-:Y:S01]  /*a400*/  USHF.R.U32.HI UR22, URZ, UR31, UR22 ;  /* 0x0000001f3f167299 */ /* 0x000fe20008011616 */
[----:B------:R-:W-:Y:S01]  /*a410*/  UMOV UR34, 0x1 ;  /* 0x0000000100227882 */ /* 0x000fe20000000000 */
[----:B------:R-:W-:Y:S02]  /*a420*/  UIADD3 UR28, -UR28, URZ, URZ ;  /* 0x0000003f1c1c7290 */ /* 0x000fe4000fffe13f */
[----:B------:R-:W-:Y:S02]  /*a430*/  USHF.L.U32 UR21, UR34, UR36, URZ ;  /* 0x0000002422157299 */ /* 0x000fe4000800063f */
[----:B------:R-:W-:Y:S01]  /*a440*/  USHF.R.U64 UR34, UR32, UR36, UR22 ;  /* 0x0000002420227299 */ /* 0x000fe20008001216 */
[----:B------:R-:W-:Y:S01]  /*a450*/  ULDC UR29, c[0x0][0x144] ;  /* 0x00005100001d7ab9 */ /* 0x000fe20000000800 */
[----:B------:R-:W-:Y:S01]  /*a460*/  ULDC UR18, c[0x0][0x600] ;  /* 0x0001800000127ab9 */ /* 0x000fe20000000800 */
[----:B------:R-:W-:-:S02]  /*a470*/  UIADD3 UR35, -UR30, URZ, URZ ;  /* 0x0000003f1e237290 */ /* 0x000fc4000fffe13f */
[----:B------:R-:W-:Y:S02]  /*a480*/  USHF.R.U32.HI UR31, URZ, UR36, UR22 ;  /* 0x000000243f1f7299 */ /* 0x000fe40008011616 */
[----:B------:R-:W-:Y:S02]  /*a490*/  UIADD3 UR19, UR18, -0x1, URZ ;  /* 0xffffffff12137890 */ /* 0x000fe4000fffe03f */
[----:B------:R-:W-:Y:S01]  /*a4a0*/  UIMAD UR36, UR29, UR28, UR16 ;  /* 0x0000001c1d2472a4 */ /* 0x000fe2000f8e0210 */
[----:B------:R-:W-:Y:S01]  /*a4b0*/  ULDC UR40, c[0x0][0x148] ;  /* 0x0000520000287ab9 */ /* 0x000fe20000000800 */
[----:B------:R-:W-:Y:S01]  /*a4c0*/  ULDC UR38, c[0x0][0x648] ;  /* 0x0001920000267ab9 */ /* 0x000fe20000000800 */
[----:B------:R-:W-:Y:S01]  /*a4d0*/  ULDC UR39, c[0x0][0x638] ;  /* 0x00018e0000277ab9 */ /* 0x000fe20000000800 */
        /* <DEDUP_REMOVED lines=12> */
.L_x_204:
[----:B------:R-:W-:Y:S01]  /*a5a0*/  USHF.R.U64 UR14, UR30, UR38, UR31 ;  /* 0x000000261e0e7299 */ /* 0x000fe2000800121f */
[----:B------:R-:W-:Y:S01]  /*a5b0*/  IMAD.MOV.U32 R14, RZ, RZ, 0x1 ;  /* 0x00000001ff0e7424 */ /* 0x000fe200078e00ff */
[----:B------:R-:W-:Y:S01]  /*a5c0*/  ULOP3.LUT UR32, UR32, UR37, URZ, 0xc0, !UPT ;  /* 0x0000002520207292 */ /* 0x000fe2000f8ec03f */
[----:B------:R-:W-:Y:S01]  /*a5d0*/  IMAD.U32 R0, RZ, RZ, UR4 ;  /* 0x00000004ff007e24 */ /* 0x000fe2000f8e00ff */
[----:B------:R-:W-:Y:S02]  /*a5e0*/  UIADD3 UR15, -UR14, URZ, URZ ;  /* 0x0000003f0e0f7290 */ /* 0x000fe4000fffe13f */
[----:B------:R-:W-:Y:S02]  /*a5f0*/  @UP2 UIMAD UR36, UR40, UR35, UR33 ;  /* 0x00000023282422a4 */ /* 0x000fe4000f8e0221 */
[----:B------:R-:W-:Y:S02]  /*a600*/  ULOP3.LUT UR19, UR20, UR19, URZ, 0xc0, !UPT ;  /* 0x0000001314137292 */ /* 0x000fe4000f8ec03f */
[----:B------:R-:W-:-:S02]  /*a610*/  UIMAD UR14, UR21, UR14, UR32 ;  /* 0x0000000e150e72a4 */ /* 0x000fc4000f8e0220 */
        /* <DEDUP_REMOVED lines=8> */
.L_x_202:
[----:B------:R-:W-:Y:S01]  /*a6a0*/  UIADD3 UR11, UR9, UR11, URZ ;  /* 0x0000000b090b7290 */ /* 0x000fe2000fffe03f */
[----:B------:R-:W-:Y:S02]  /*a6b0*/  LOP3.LUT P0, RZ, R14, 0xff, RZ, 0xc0, !PT ;  /* 0x000000ff0eff7812 */ /* 0x000fe4000780c0ff */
[----:B------:R-:W-:Y:S01]  /*a6c0*/  LOP3.LUT R179, R179, 0x1, RZ, 0x3c, !PT ;  /* 0x00000001b3b37812 */ /* 0x000fe200078e3cff */
[----:B------:R-:W-:Y:S02]  /*a6d0*/  USHF.R.U32.HI UR4, URZ, 0x3, UR11 ;  /* 0x000000033f047899 */ /* 0x000fe4000801160b */
[----:B------:R-:W-:Y:S02]  /*a6e0*/  UISETP.GT.U32.AND UP0, UPT, UR11, 0x7, UPT ;  /* 0x000000070b00788c */ /* 0x000fe4000bf04070 */
[----:B------:R-:W-:Y:S02]  /*a6f0*/  ULOP3.LUT UR4, UR4, 0x1, URZ, 0xc0, !UPT ;  /* 0x0000000104047892 */ /* 0x000fe4000f8ec03f */
[----:B------:R-:W-:-:S02]  /*a700*/  UISETP.LT.U32.AND UP0, UPT, UR9, 0x8, UP0 ;  /* 0x000000080900788c */ /* 0x000fc40008701070 */
[----:B------:R-:W-:Y:S02]  /*a710*/  UISETP.NE.U32.AND UP1, UPT, UR4, 0x1, UPT ;  /* 0x000000010400788c */ /* 0x000fe4000bf25070 */
[----:B------:R-:W-:Y:S02]  /*a720*/  USEL UR14, URZ, 0x1, !UP0 ;  /* 0x000000013f0e7887 */ /* 0x000fe4000c000000 */
[----:B------:R-:W-:Y:S02]  /*a730*/  UISETP.GT.U32.AND UP1, UPT, UR9, 0x7, !UP1 ;  /* 0x000000070900788c */ /* 0x000fe4000cf24070 */
[----:B------:R-:W-:Y:S02]  /*a740*/  ULOP3.LUT UR11, UR11, 0x7, URZ, 0xc0, !UPT ;  /* 0x000000070b0b7892 */ /* 0x000fe4000f8ec03f */
[----:B------:R-:W-:-:S04]  /*a750*/  USEL UR4, URZ, 0x1, !UP1 ;  /* 0x000000013f047887 */ /* 0x000fc8000c800000 */
[----:B------:R-:W-:Y:S01]  /*a760*/  ULOP3.LUT UR13, UR4, UR13, UR14, 0x96, !UPT ;  /* 0x0000000d040d7292 */ /* 0x000fe2000f8e960e */
[----:B------:R-:W-:Y:S11]  /*a770*/  @P0 BRA `(.L_x_205) ;  /* 0xffffff7000140947 */ /* 0x000ff6000383ffff */
[----:B------:R-:W-:Y:S05]  /*a780*/  EXIT ;  /* 0x000000000000794d */ /* 0x000fea0003800000 */
.L_x_17:
[----:B------:R-:W-:-:S08]  /*a790*/  ISETP.NE.AND P0, PT, RZ, UR8, PT ;  /* 0x00000008ff007c0c */ /* 0x000fd0000bf05270 */
[----:B--23-5:R-:W0:-:S00]  /*a7a0*/  USETMAXREG.DEALLOC.CTAPOOL 0x28 ;  /* 0x00000028000079c8 */ /* 0x02ce0000080e0500 */
[----:B------:R-:W-:Y:S05]  /*a7b0*/  @P0 EXIT ;  /* 0x000000000000094d */ /* 0x000fea0003800000 */
[----:B0-----:R-:W-:Y:S01]  /*a7c0*/  LOP3.LUT P0, RZ, R14, 0xff, RZ, 0xc0, !PT ;  /* 0x000000ff0eff7812 */ /* 0x001fe2000780c0ff */
[----:B------:R-:W-:Y:S02]  /*a7d0*/  IMAD.MOV.U32 R11, RZ, RZ, 0x1 ;  /* 0x00000001ff0b7424 */ /* 0x000fe400078e00ff */
[----:B------:R-:W-:-:S10]  /*a7e0*/  IMAD.MOV.U32 R10, RZ, RZ, RZ ;  /* 0x000000ffff0a7224 */ /* 0x000fd400078e00ff */
[----:B------:R-:W-:Y:S05]  /*a7f0*/  @!P0 BRA `(.L_x_206) ;  /* 0x0000000c00248947 */ /* 0x000fea0003800000 */
[----:B------:R-:W0:Y:S01]  /*a800*/  S2R R13, SR_CgaCtaId ;  /* 0x00000000000d7919 */ /* 0x000e220000008800 */
[----:B------:R-:W-:Y:S01]  /*a810*/  LOP3.LUT P0, RZ, R6, 0x1f, RZ, 0xc0, !PT ;  /* 0x0000001f06ff7812 */ /* 0x000fe2000780c0ff */
[----:B------:R-:W-:Y:S01]  /*a820*/  ULDC UR13, c[0x0][0x658] ;  /* 0x00019600000d7ab9 */ /* 0x000fe20000000800 */
[----:B------:R-:W-:Y:S01]  /*a830*/  UMOV UR8, 0xffffffff ;  /* 0xffffffff00087882 */ /* 0x000fe20000000000 */
[----:B------:R-:W-:Y:S01]  /*a840*/  BSSY B0, `(.L_x_206) ;  /* 0x00000c4000007945 */ /* 0x000fe20003800000 */
[----:B------:R-:W-:Y:S01]  /*a850*/  USHF.L.U32 UR8, UR8, UR13, URZ ;  /* 0x0000000d08087299 */ /* 0x000fe2000800063f */
[C---:B------:R-:W-:Y:S01]  /*a860*/  ISETP.NE.AND P3, PT, R7.reuse, RZ, PT ;  /* 0x000000ff0700720c */ /* 0x040fe20003f65270 */
[----:B------:R-:W-:Y:S01]  /*a870*/  IMAD.MOV.U32 R12, RZ, RZ, 0x1 ;  /* 0x00000001ff0c7424 */ /* 0x000fe200078e00ff */
[----:B------:R-:W-:Y:S01]  /*a880*/  ISETP.NE.OR P0, PT, R7, RZ, !P0 ;  /* 0x000000ff0700720c */ /* 0x000fe20004705670 */
[----:B------:R-:W-:Y:S01]  /*a890*/  IMAD.MOV.U32 R11, RZ, RZ, 0x1 ;  /* 0x00000001ff0b7424 */ /* 0x000fe200078e00ff */
[----:B------:R-:W-:Y:S01]  /*a8a0*/  ULDC UR4, c[0x0][0x600] ;  /* 0x0001800000047ab9 */ /* 0x000fe20000000800 */
[----:B------:R-:W-:Y:S01]  /*a8b0*/  IMAD.MOV.U32 R10, RZ, RZ, RZ ;  /* 0x000000ffff0a7224 */ /* 0x000fe200078e00ff */
[----:B------:R-:W-:Y:S01]  /*a8c0*/  UMOV UR9, 0x1 ;  /* 0x0000000100097882 */ /* 0x000fe20000000000 */
[----:B------:R-:W-:-:S02]  /*a8d0*/  UIADD3 UR27, UR7, 0x1, URZ ;  /* 0x00000001071b7890 */ /* 0x000fc4000fffe03f */
[----:B------:R-:W-:Y:S02]  /*a8e0*/  ULOP3.LUT UR26, UR5, 0x2, URZ, 0xfc, !UPT ;  /* 0x00000002051a7892 */ /* 0x000fe4000f8efc3f */
[----:B------:R-:W-:Y:S02]  /*a8f0*/  UIADD3 UR4, UR4, -0x1, URZ ;  /* 0xffffffff04047890 */ /* 0x000fe4000fffe03f */
[----:B------:R-:W-:Y:S02]  /*a900*/  USHF.L.U32 UR13, UR9, UR13, URZ ;  /* 0x0000000d090d7299 */ /* 0x000fe4000800063f */
[----:B------:R-:W-:Y:S01]  /*a910*/  ULOP3.LUT UR14, URZ, UR8, URZ, 0x33, !UPT ;  /* 0x000000083f0e7292 */ /* 0x000fe2000f8e333f */
[----:B------:R-:W-:Y:S01]  /*a920*/  ULDC.64 UR22, c[0x0][0x198] ;  /* 0x0000660000167ab9 */ /* 0x000fe20000000a00 */
[----:B0-----:R-:W-:-:S10]  /*a930*/  LOP3.LUT R13, R13, 0x1, RZ, 0xc0, !PT ;  /* 0x000000010d0d7812 */ /* 0x001fd400078ec0ff */
.L_x_218:
[----:B------:R-:W-:-:S03]  /*a940*/  UMOV UR8, 0xffffffff ;  /* 0xffffffff00087882 */ /* 0x000fc60000000000 */
[----:B------:R-:W-:Y:S05]  /*a950*/  BRA.DIV UR8, `(.L_x_207) ;  /* 0x0000001208787947 */ /* 0x000fea000b800000 */
[----:B------:R-:W-:-:S13]  /*a960*/  ELECT P1, URZ, PT ;  /* 0x00000000003f782f */ /* 0x000fda0003820000 */
.L_x_235:
[----:B------:R-:W0:Y:S01]  /*a970*/  LDC R6, c[0x0][0x28c] ;  /* 0x0000a300ff067b82 */ /* 0x000e220000000800 */
[----:B------:R-:W-:Y:S01]  /*a980*/  BSSY B1, `(.L_x_208) ;  /* 0x000003b000017945 */ /* 0x000fe20003800000 */
[----:B0-----:R-:W-:-:S13]  /*a990*/  ISETP.LT.OR P1, PT, R6, 0x1, !P1 ;  /* 0x000000010600780c */ /* 0x001fda0004f21670 */
[----:B------:R-:W-:Y:S05]  /*a9a0*/  @P1 BRA `(.L_x_209) ;  /* 0x0000000000e01947 */ /* 0x000fea0003800000 */
[----:B------:R-:W-:Y:S02]  /*a9b0*/  IMAD R7, R4, 0x2, R13 ;  /* 0x0000000204077824 */ /* 0x000fe400078e020d */
[----:B------:R-:W-:Y:S02]  /*a9c0*/  IMAD.SHL.U32 R9, R5, 0x40, RZ ;  /* 0x0000004005097824 */ /* 0x000fe400078e00ff */
[----:B------:R-:W-:Y:S02]  /*a9d0*/  IMAD.MOV.U32 R16, RZ, RZ, RZ ;  /* 0x000000ffff107224 */ /* 0x000fe400078e00ff */
[----:B------:R-:W-:Y:S02]  /*a9e0*/  IMAD.U32 R17, RZ, RZ, UR27 ;  /* 0x0000001bff117e24 */ /* 0x000fe4000f8e00ff */
[----:B------:R-:W-:Y:S02]  /*a9f0*/  IMAD.MOV.U32 R4, RZ, RZ, R11 ;  /* 0x000000ffff047224 */ /* 0x000fe400078e000b */
[----:B------:R-:W-:-:S02]  /*aa00*/  IMAD.MOV.U32 R6, RZ, RZ, R10 ;  /* 0x000000ffff067224 */ /* 0x000fc400078e000a */
[----:B------:R-:W-:-:S07]  /*aa10*/  IMAD R8, R7, 0x50, RZ ;  /* 0x0000005007087824 */ /* 0x000fce00078e02ff */
.L_x_213:
[----:B------:R-:W0:Y:S01]  /*aa20*/  S2R R14, SR_CgaCtaId ;  /* 0x00000000000e7919 */ /* 0x000e220000008800 */
[----:B------:R-:W-:Y:S01]  /*aa30*/  MOV R5, 0x400 ;  /* 0x0000040000057802 */ /* 0x000fe20000000f00 */
[----:B------:R-:W1:Y:S03]  /*aa40*/  @!P3 LDC R7, c[0x0][0x500] ;  /* 0x00014000ff07bb82 */ /* 0x000e660000000800 */
[----:B0-----:R-:W-:Y:S02]  /*aa50*/  LEA R15, R14, R5, 0x18 ;  /* 0x000000050e0f7211 */ /* 0x001fe400078ec0ff */
[----:B------:R-:W-:-:S03]  /*aa60*/  SHF.L.U32 R5, R4, 0x1f, RZ ;  /* 0x0000001f04057819 */ /* 0x000fc600000006ff */
[----:B------:R-:W-:-:S04]  /*aa70*/  IMAD R14, R6, 0x8, R15 ;  /* 0x00000008060e7824 */ /* 0x000fc800078e020f */
[----:B------:R-:W0:Y:S02]  /*aa80*/  SYNCS.PHASECHK.TRANS64.TRYWAIT P1, [R14+URZ+0x40], R5 ;  /* 0x000040050e0075a7 */ /* 0x000e24000802017f */
[----:B01----:R-:W-:Y:S05]  /*aa90*/  @!P1 BRA `(.L_x_210) ;  /* 0x0000001000489947 */ /* 0x003fea0003800000 */
.L_x_236:
[----:B------:R-:W-:Y:S01]  /*aaa0*/  UPRMT UR8, UR26, 0x9910, URZ ;  /* 0x000099101a087896 */ /* 0x000fe2000800003f */
[----:B------:R1:W-:Y:S03]  /*aab0*/  @!P3 SYNCS.ARRIVE.TRANS64 RZ, [R14+URZ], R7 ;  /* 0x000000070effb9a7 */ /* 0x0003e6000800003f */
[----:B------:R-:W-:-:S06]  /*aac0*/  UISETP.NE.AND UP0, UPT, UR8, 0x2, UPT ;  /* 0x000000020800788c */ /* 0x000fcc000bf05270 */
[----:B------:R-:W-:-:S13]  /*aad0*/  PLOP3.LUT P1, PT, PT, PT, UP0, 0x80, 0x0 ;  /* 0x000000000000781c */ /* 0x000fda0003f2f008 */
[----:B-1----:R-:W-:Y:S05]  /*aae0*/  @P1 BRA `(.L_x_211) ;  /* 0x0000000000041947 */ /* 0x002fea0003800000 */
[----:B------:R-:W-:Y:S01]  /*aaf0*/  BPT.TRAP 0x1 ;  /* 0x000000040000795c */ /* 0x000fe20000300000 */
.L_x_211:
[----:B------:R-:W-:Y:S05]  /*ab00*/  @P0 BRA `(.L_x_212) ;  /* 0x0000000000040947 */ /* 0x000fea0003800000 */
[----:B------:R-:W-:Y:S01]  /*ab10*/  BPT.TRAP 0x1 ;  /* 0x000000040000795c */ /* 0x000fe20000300000 */
.L_x_212:
[C---:B0-----:R-:W-:Y:S01]  /*ab20*/  IMAD R5, R6.reuse, 0x2, R13 ;  /* 0x0000000206057824 */ /* 0x041fe200078e020d */
[----:B------:R-:W-:Y:S01]  /*ab30*/  R2UR UR20, R9 ;  /* 0x00000000091472ca */ /* 0x000fe200000e0000 */
[--C-:B------:R-:W-:Y:S01]  /*ab40*/  IMAD R7, R6, 0x2000, R15.reuse ;  /* 0x0000200006077824 */ /* 0x100fe200078e020f */
[----:B------:R-:W-:Y:S01]  /*ab50*/  R2UR UR9, R14 ;  /* 0x000000000e0972ca */ /* 0x000fe200000e0000 */
[----:B------:R-:W-:Y:S01]  /*ab60*/  IMAD R5, R5, 0x2800, R15 ;  /* 0x0000280005057824 */ /* 0x000fe200078e020f */
[----:B------:R-:W-:Y:S01]  /*ab70*/  UIADD3 UR16, UP0, UR22, 0xf0, URZ ;  /* 0x000000f016107890 */ /* 0x000fe2000ff1e03f */
[----:B------:R-:W-:Y:S01]  /*ab80*/  VIADD R17, R17, 0xffffffff ;  /* 0xffffffff11117836 */ /* 0x000fe20000000000 */
[----:B------:R-:W-:Y:S01]  /*ab90*/  R2UR UR8, R7 ;  /* 0x00000000070872ca */ /* 0x000fe200000e0000 */
[----:B------:R-:W-:Y:S01]  /*aba0*/  UIADD3 UR28, UP1, UR22, 0x1f0, URZ ;  /* 0x000001f0161c7890 */ /* 0x000fe2000ff3e03f */
[----:B------:R-:W-:Y:S01]  /*abb0*/  R2UR UR11, R5 ;  /* 0x00000000050b72ca */ /* 0x000fe200000e0000 */
[----:B------:R-:W-:Y:S01]  /*abc0*/  UIADD3.X UR17, URZ, UR23, URZ, UP0, !UPT ;  /* 0x000000173f117290 */ /* 0x000fe200087fe43f */
[----:B------:R-:W-:Y:S01]  /*abd0*/  R2UR UR10, R16 ;  /* 0x00000000100a72ca */ /* 0x000fe200000e0000 */
[----:B------:R-:W-:Y:S01]  /*abe0*/  VIADD R6, R6, 0x1 ;  /* 0x0000000106067836 */ /* 0x000fe20000000000 */
[----:B------:R-:W-:Y:S01]  /*abf0*/  R2UR UR12, R0 ;  /* 0x00000000000c72ca */ /* 0x000fe200000e0000 */
[----:B------:R-:W-:Y:S01]  /*ac00*/  UIADD3.X UR29, URZ, UR23, URZ, UP1, !UPT ;  /* 0x000000173f1d7290 */ /* 0x000fe20008ffe43f */
[----:B------:R-:W-:Y:S01]  /*ac10*/  R2UR UR21, R8 ;  /* 0x00000000081572ca */ /* 0x000fe200000e0000 */
[----:B------:R-:W-:Y:S01]  /*ac20*/  UMOV UR18, 0x0 ;  /* 0x0000000000127882 */ /* 0x000fe20000000000 */
[----:B------:R-:W-:Y:S01]  /*ac30*/  ISETP.GT.AND P2, PT, R17, 0x1, PT ;  /* 0x000000011100780c */ /* 0x000fe20003f44270 */
[----:B------:R-:W-:Y:S01]  /*ac40*/  UMOV UR19, 0x10000000 ;  /* 0x1000000000137882 */ /* 0x000fe20000000000 */
[----:B------:R-:W-:Y:S01]  /*ac50*/  ISETP.NE.AND P1, PT, R6, 0x8, PT ;  /* 0x000000080600780c */ /* 0x000fe20003f25270 */
[----:B------:R-:W-:Y:S01]  /*ac60*/  UIADD3 UR8, UR8, 0x180, URZ ;  /* 0x0000018008087890 */ /* 0x000fe2000fffe03f */
[----:B------:R-:W-:Y:S01]  /*ac70*/  VIADD R16, R16, 0x80 ;  /* 0x0000008010107836 */ /* 0x000fe20000000000 */
[----:B------:R-:W-:Y:S01]  /*ac80*/  UIADD3 UR15, UR11, 0x10180, URZ ;  /* 0x000101800b0f7890 */ /* 0x000fe2000fffe03f */
[----:B------:R-:W-:Y:S01]  /*ac90*/  SEL R5, RZ, 0x1, P1 ;  /* 0x00000001ff057807 */ /* 0x000fe20000800000 */
[----:B------:R-:W-:Y:S01]  /*aca0*/  UMOV UR30, 0x30000 ;  /* 0x00030000001e7882 */ /* 0x000fe20000000000 */
[----:B------:R-:W-:Y:S01]  /*acb0*/  UMOV UR11, UR20 ;  /* 0x00000014000b7c82 */ /* 0x000fe20008000000 */
[----:B------:R-:W-:-:S02]  /*acc0*/  SEL R6, R6, RZ, P1 ;  /* 0x000000ff06067207 */ /* 0x000fc40000800000 */
[----:B------:R-:W-:Y:S01]  /*acd0*/  LOP3.LUT R4, R4, R5, RZ, 0x3c, !PT ;  /* 0x0000000504047212 */ /* 0x000fe200078e3cff */
[----:B------:R0:W-:Y:S02]  /*ace0*/  UTMALDG.3D [UR8], [UR16], desc[UR18] ;  /* 0x00001208100075b4 */ /* 0x0001e40008011000 */
[----:B0-----:R-:W-:Y:S01]  /*acf0*/  UMOV UR8, UR15 ;  /* 0x0000000f00087c82 */ /* 0x001fe20008000000 */
[----:B------:R-:W-:Y:S02]  /*ad00*/  UMOV UR11, UR21 ;  /* 0x00000015000b7c82 */ /* 0x000fe40008000000 */
[----:B------:R0:W-:Y:S02]  /*ad10*/  UTMALDG.3D.MULTICAST [UR8], [UR28], UR30, desc[UR18] ;  /* 0x000012081c0073b4 */ /* 0x0001e4000801181e */
[----:B0-----:R-:W-:Y:S05]  /*ad20*/  @P2 BRA `(.L_x_213) ;  /* 0xfffffffc003c2947 */ /* 0x001fea000383ffff */
.L_x_209:
[----:B------:R-:W-:Y:S05]  /*ad30*/  BSYNC B1 ;  /* 0x0000000000017941 */ /* 0x000fea0003800000 */
.L_x_208:
[----:B------:R-:W-:Y:S01]  /*ad40*/  LOP3.LUT P4, RZ, R12, 0xff, RZ, 0xc0, !PT ;  /* 0x000000ff0cff7812 */ /* 0x000fe2000788c0ff */
[----:B------:R-:W-:Y:S01]  /*ad50*/  VIADD R10, R10, UR7 ;  /* 0x000000070a0a7c36 */ /* 0x000fe20008000000 */
[----:B------:R-:W-:Y:S01]  /*ad60*/  ULDC.64 UR8, c[0x0][0x650] ;  /* 0x0001940000087ab9 */ /* 0x000fe20000000a00 */
[----:B------:R-:W-:Y:S01]  /*ad70*/  BSSY B1, `(.L_x_214) ;  /* 0x000006e000017945 */ /* 0x000fe20003800000 */
[----:B------:R-:W-:Y:S02]  /*ad80*/  PRMT R6, RZ, 0x7610, R6 ;  /* 0x00007610ff067816 */ /* 0x000fe40000000006 */
[----:B------:R-:W-:Y:S02]  /*ad90*/  SHF.R.U32.HI R0, RZ, 0x3, R10 ;  /* 0x00000003ff007819 */ /* 0x000fe4000001160a */
[----:B------:R-:W-:Y:S02]  /*ada0*/  ISETP.GT.U32.AND P1, PT, R10, 0x7, PT ;  /* 0x000000070a00780c */ /* 0x000fe40003f24070 */
[----:B------:R-:W-:-:S02]  /*adb0*/  LOP3.LUT R0, R0, 0x1, RZ, 0xc0, !PT ;  /* 0x0000000100007812 */ /* 0x000fc400078ec0ff */
[----:B------:R-:W-:Y:S01]  /*adc0*/  LOP3.LUT R10, R10, 0x7, RZ, 0xc0, !PT ;  /* 0x000000070a0a7812 */ /* 0x000fe200078ec0ff */
[----:B------:R-:W0:Y:S01]  /*add0*/  @P4 S2R R5, SR_CgaCtaId ;  /* 0x0000000000054919 */ /* 0x000e220000008800 */
[----:B------:R-:W-:Y:S02]  /*ade0*/  @P4 MOV R4, 0x400 ;  /* 0x0000040000044802 */ /* 0x000fe40000000f00 */
[----:B------:R-:W-:Y:S02]  /*adf0*/  ISETP.NE.U32.AND P2, PT, R0, 0x1, PT ;  /* 0x000000010000780c */ /* 0x000fe40003f45070 */
[----:B------:R-:W-:Y:S02]  /*ae00*/  PRMT R12, RZ, 0x7610, R12 ;  /* 0x00007610ff0c7816 */ /* 0x000fe4000000000c */
[----:B0-----:R-:W-:Y:S01]  /*ae10*/  @P4 LEA R4, R5, R4, 0x18 ;  /* 0x0000000405044211 */ /* 0x001fe200078ec0ff */
[----:B------:R-:W-:-:S03]  /*ae20*/  IMAD.U32 R5, RZ, RZ, UR7 ;  /* 0x00000007ff057e24 */ /* 0x000fc6000f8e00ff */
[----:B------:R0:W-:Y:S01]  /*ae30*/  @P4 SYNCS.ARRIVE.TRANS64.A1T0 RZ, [R4+URZ+0xb8], RZ ;  /* 0x0000b8ff04ff49a7 */ /* 0x0001e2000810003f */
[----:B------:R-:W-:Y:S02]  /*ae40*/  IADD3 R2, P4, R2, UR24, RZ ;  /* 0x0000001802027c10 */ /* 0x000fe4000ff9e0ff */
[----:B------:R-:W-:Y:S02]  /*ae50*/  ISETP.LT.U32.AND P1, PT, R5, 0x8, P1 ;  /* 0x000000080500780c */ /* 0x000fe40000f21070 */
[----:B------:R-:W-:Y:S02]  /*ae60*/  IADD3.X R3, R3, UR6, RZ, P4, !PT ;  /* 0x0000000603037c10 */ /* 0x000fe4000a7fe4ff */
[----:B------:R-:W-:Y:S02]  /*ae70*/  ISETP.GE.U32.AND P4, PT, R2, UR8, PT ;  /* 0x0000000802007c0c */ /* 0x000fe4000bf86070 */
[----:B------:R-:W-:Y:S02]  /*ae80*/  SEL R0, RZ, 0x1, !P1 ;  /* 0x00000001ff007807 */ /* 0x000fe40004800000 */
[----:B------:R-:W-:-:S02]  /*ae90*/  ISETP.GE.U32.AND.EX P1, PT, R3, UR9, PT, P4 ;  /* 0x0000000903007c0c */ /* 0x000fc4000bf26140 */
[----:B------:R-:W-:Y:S01]  /*aea0*/  ISETP.GT.U32.AND P2, PT, R5, 0x7, !P2 ;  /* 0x000000070500780c */ /* 0x000fe20005744070 */
[----:B------:R-:W-:-:S03]  /*aeb0*/  IMAD.MOV.U32 R5, RZ, RZ, -0x1 ;  /* 0xffffffffff057424 */ /* 0x000fc600078e00ff */
[----:B0-----:R-:W-:-:S04]  /*aec0*/  SEL R4, RZ, 0x1, !P2 ;  /* 0x00000001ff047807 */ /* 0x001fc80005000000 */
[----:B------:R-:W-:Y:S01]  /*aed0*/  LOP3.LUT R11, R4, R11, R0, 0x96, !PT ;  /* 0x0000000b040b7212 */ /* 0x000fe200078e9600 */
[----:B------:R-:W-:Y:S02]  /*aee0*/  IMAD.MOV.U32 R4, RZ, RZ, -0x1 ;  /* 0xffffffffff047424 */ /* 0x000fe400078e00ff */
[----:B------:R-:W-:Y:S01]  /*aef0*/  IMAD.MOV.U32 R0, RZ, RZ, -0x1 ;  /* 0xffffffffff007424 */ /* 0x000fe200078e00ff */
[----:B------:R-:W-:Y:S06]  /*af00*/  @P1 BRA `(.L_x_215) ;  /* 0x0000000400501947 */ /* 0x000fec0003800000 */
[----:B------:R-:W0:Y:S01]  /*af10*/  S2UR UR8, SR_CTAID.X ;  /* 0x00000000000879c3 */ /* 0x000e220000002500 */
[----:B------:R-:W-:Y:S01]  /*af20*/  ULDC.64 UR10, c[0x0][0x628] ;  /* 0x00018a00000a7ab9 */ /* 0x000fe20000000a00 */
[----:B------:R-:W-:Y:S01]  /*af30*/  ULDC UR9, c[0x0][0x150] ;  /* 0x0000540000097ab9 */ /* 0x000fe20000000800 */
[----:B------:R-:W-:Y:S01]  /*af40*/  ISETP.NE.U32.AND P1, PT, RZ, UR10, PT ;  /* 0x0000000aff007c0c */ /* 0x000fe2000bf25070 */
[----:B------:R-:W-:Y:S01]  /*af50*/  ULDC UR12, c[0x0][0x630] ;  /* 0x00018c00000c7ab9 */ /* 0x000fe20000000800 */
[----:B------:R-:W-:Y:S01]  /*af60*/  ULDC UR16, c[0x0][0x154] ;  /* 0x0000550000107ab9 */ /* 0x000fe20000000800 */
[----:B------:R-:W-:Y:S01]  /*af70*/  IMAD.MOV.U32 R4, RZ, RZ, R2 ;  /* 0x000000ffff047224 */ /* 0x000fe200078e0002 */
[----:B------:R-:W-:Y:S01]  /*af80*/  ISETP.NE.AND.EX P1, PT, RZ, UR11, PT, P1 ;  /* 0x0000000bff007c0c */ /* 0x000fe2000bf25310 */
[----:B------:R-:W1:Y:S01]  /*af90*/  S2UR UR15, SR_CTAID.Y ;  /* 0x00000000000f79c3 */ /* 0x000e620000002600 */
[----:B------:R-:W-:Y:S01]  /*afa0*/  IMAD.MOV.U32 R5, RZ, RZ, R3 ;  /* 0x000000ffff057224 */ /* 0x000fe200078e0003 */
[----:B0-----:R-:W-:-:S05]  /*afb0*/  I2FP.F32.U32 R0, UR8 ;  /* 0x0000000800007c45 */ /* 0x001fca0008201000 */
[----:B------:R-:W-:-:S05]  /*afc0*/  FMUL R14, R0, UR9 ;  /* 0x00000009000e7c20 */ /* 0x000fca0008400000 */
[----:B------:R-:W-:Y:S05]  /*afd0*/  @!P1 BRA `(.L_x_216) ;  /* 0x0000000000289947 */ /* 0x000fea0003800000 */
[----:B------:R-:W-:Y:S02]  /*afe0*/  ULDC UR9, c[0x0][0x634] ;  /* 0x00018d0000097ab9 */ /* 0x000fe40000000800 */
[----:B------:R-:W-:-:S05]  /*aff0*/  IADD3 R9, P1, R2, UR9, RZ ;  /* 0x0000000902097c10 */ /* 0x000fca000ff3e0ff */
[----:B------:R-:W-:-:S04]  /*b000*/  IMAD.X R15, RZ, RZ, R3, P1 ;  /* 0x000000ffff0f7224 */ /* 0x000fc800008e0603 */
[----:B------:R-:W-:-:S04]  /*b010*/  IMAD.WIDE.U32 R6, R15, UR10, RZ ;  /* 0x0000000a0f067c25 */ /* 0x000fc8000f8e00ff */
[----:B------:R-:W-:-:S04]  /*b020*/  IMAD.WIDE.U32 R6, P1, R9, UR11, R6 ;  /* 0x0000000b09067c25 */ /* 0x000fc8000f820006 */
[----:B------:R-:W-:-:S04]  /*b030*/  IMAD.WIDE.U32 R8, R9, UR10, RZ ;  /* 0x0000000a09087c25 */ /* 0x000fc8000f8e00ff */
[----:B------:R-:W-:Y:S01]  /*b040*/  IMAD.X R5, RZ, RZ, RZ, P1 ;  /* 0x000000ffff057224 */ /* 0x000fe200008e06ff */
[----:B------:R-:W-:Y:S01]  /*b050*/  IADD3 RZ, P1, R9, R6, RZ ;  /* 0x0000000609ff7210 */ /* 0x000fe20007f3e0ff */
[----:B------:R-:W-:-:S04]  /*b060*/  IMAD.MOV.U32 R4, RZ, RZ, R7 ;  /* 0x000000ffff047224 */ /* 0x000fc800078e0007 */
[----:B------:R-:W-:-:S08]  /*b070*/  IMAD.WIDE.U32.X R4, R15, UR11, R4, P1 ;  /* 0x0000000b0f047c25 */ /* 0x000fd000088e0404 */
.L_x_216:
[--C-:B------:R-:W-:Y:S01]  /*b080*/  SHF.R.U64 R0, R4, UR12, R5.reuse ;  /* 0x0000000c04007c19 */ /* 0x100fe20008001205 */
[----:B------:R-:W0:Y:S01]  /*b090*/  F2I.U32.TRUNC.NTZ R14, R14 ;  /* 0x0000000e000e7305 */ /* 0x000e22000020f000 */
[----:B------:R-:W-:Y:S01]  /*b0a0*/  SHF.R.U32.HI R4, RZ, UR12, R5 ;  /* 0x0000000cff047c19 */ /* 0x000fe20008011605 */
[----:B------:R-:W-:Y:S01]  /*b0b0*/  ULDC.64 UR10, c[0x0][0x620] ;  /* 0x00018800000a7ab9 */ /* 0x000fe20000000a00 */
[----:B------:R-:W-:Y:S01]  /*b0c0*/  IADD3 R7, P1, RZ, -R0, RZ ;  /* 0x80000000ff077210 */ /* 0x000fe20007f3e0ff */
[----:B------:R-:W-:Y:S01]  /*b0d0*/  ULDC UR12, c[0x0][0x658] ;  /* 0x00019600000c7ab9 */ /* 0x000fe20000000800 */
[----:B-1----:R-:W-:Y:S01]  /*b0e0*/  I2FP.F32.U32 R6, UR15 ;  /* 0x0000000f00067c45 */ /* 0x002fe20008201000 */
[----:B------:R-:W-:Y:S02]  /*b0f0*/  ULDC UR18, c[0x0][0x648] ;  /* 0x0001920000127ab9 */ /* 0x000fe40000000800 */
[----:B------:R-:W-:Y:S02]  /*b100*/  IMAD.X R4, RZ, RZ, ~R4, P1 ;  /* 0x000000ffff047224 */ /* 0x000fe400008e0e04 */
[----:B------:R-:W-:Y:S01]  /*b110*/  FMUL R8, R6, UR16 ;  /* 0x0000001006087c20 */ /* 0x000fe20008400000 */
[----:B------:R-:W-:Y:S01]  /*b120*/  ULDC.64 UR16, c[0x0][0x640] ;  /* 0x0001900000107ab9 */ /* 0x000fe20000000a00 */
[----:B------:R-:W-:Y:S01]  /*b130*/  IMAD R6, R4, UR10, RZ ;  /* 0x0000000a04067c24 */ /* 0x000fe2000f8e02ff */
[----:B------:R-:W-:Y:S01]  /*b140*/  ISETP.NE.U32.AND P1, PT, RZ, UR16, PT ;  /* 0x00000010ff007c0c */ /* 0x000fe2000bf25070 */
[C---:B------:R-:W-:Y:S01]  /*b150*/  IMAD.WIDE.U32 R4, R7.reuse, UR10, R2 ;  /* 0x0000000a07047c25 */ /* 0x040fe2000f8e0002 */
[----:B0-----:R-:W-:Y:S01]  /*b160*/  R2UR UR9, R14 ;  /* 0x000000000e0972ca */ /* 0x001fe200000e0000 */
[----:B------:R-:W0:Y:S01]  /*b170*/  F2I.U32.TRUNC.NTZ R8, R8 ;  /* 0x0000000800087305 */ /* 0x000e22000020f000 */
[----:B------:R-:W1:Y:S01]  /*b180*/  LDC R14, c[0x0][0x610] ;  /* 0x00018400ff0e7b82 */ /* 0x000e620000000800 */
[----:B------:R-:W-:Y:S01]  /*b190*/  IMAD R7, R7, UR11, R6 ;  /* 0x0000000b07077c24 */ /* 0x000fe2000f8e0206 */
[----:B------:R-:W-:Y:S01]  /*b1a0*/  ULDC UR10, c[0x0][0x618] ;  /* 0x00018600000a7ab9 */ /* 0x000fe20000000800 */
[----:B------:R-:W-:-:S02]  /*b1b0*/  ISETP.NE.AND.EX P1, PT, RZ, UR17, PT, P1 ;  /* 0x00000011ff007c0c */ /* 0x000fc4000bf25310 */
[----:B------:R-:W-:-:S05]  /*b1c0*/  IMAD.IADD R5, R5, 0x1, R7 ;  /* 0x0000000105057824 */ /* 0x000fca00078e0207 */
[--C-:B------:R-:W-:Y:S02]  /*b1d0*/  SHF.R.U64 R16, R4, UR10, R5.reuse ;  /* 0x0000000a04107c19 */ /* 0x100fe40008001205 */
[----:B------:R-:W-:Y:S01]  /*b1e0*/  SHF.R.U32.HI R5, RZ, UR10, R5 ;  /* 0x0000000aff057c19 */ /* 0x000fe20008011605 */
[----:B------:R-:W-:Y:S01]  /*b1f0*/  ULDC UR10, c[0x0][0x608] ;  /* 0x00018200000a7ab9 */ /* 0x000fe20000000800 */
[----:B0-----:R-:W-:Y:S02]  /*b200*/  R2UR UR11, R8 ;  /* 0x00000000080b72ca */ /* 0x001fe400000e0000 */
[--C-:B------:R-:W-:Y:S02]  /*b210*/  SHF.R.U64 R17, R16, UR10, R5.reuse ;  /* 0x0000000a10117c19 */ /* 0x100fe40008001205 */
[----:B------:R-:W-:Y:S01]  /*b220*/  SHF.R.U32.HI R4, RZ, UR10, R5 ;  /* 0x0000000aff047c19 */ /* 0x000fe20008011605 */
[----:B------:R-:W-:-:S03]  /*b230*/  UIADD3 UR10, -UR9, URZ, URZ ;  /* 0x0000003f090a7290 */ /* 0x000fc6000fffe13f */
[--C-:B------:R-:W-:Y:S01]  /*b240*/  SHF.R.U64 R19, R17, UR12, R4.reuse ;  /* 0x0000000c11137c19 */ /* 0x100fe20008001204 */
[----:B------:R-:W-:Y:S01]  /*b250*/  ULDC UR9, c[0x0][0x144] ;  /* 0x0000510000097ab9 */ /* 0x000fe20000000800 */
[----:B------:R-:W-:-:S03]  /*b260*/  SHF.R.U32.HI R5, RZ, UR12, R4 ;  /* 0x0000000cff057c19 */ /* 0x000fc60008011604 */
[----:B------:R-:W-:Y:S01]  /*b270*/  IMAD.MOV.U32 R4, RZ, RZ, R19 ;  /* 0x000000ffff047224 */ /* 0x000fe200078e0013 */
[----:B------:R-:W-:Y:S06]  /*b280*/  @!P1 BRA `(.L_x_217) ;  /* 0x0000000000289947 */ /* 0x000fec0003800000 */
        /* <DEDUP_REMOVED lines=10> */
.L_x_217:
[----:B------:R-:W-:Y:S01]  /*b330*/  UIADD3 UR11, -UR11, URZ, URZ ;  /* 0x0000003f0b0b7290 */ /* 0x000fe2000fffe13f */
[----:B------:R-:W-:Y:S01]  /*b340*/  SHF.R.U64 R5, R4, UR18, R5 ;  /* 0x0000001204057c19 */ /* 0x000fe20008001205 */
[----:B------:R-:W-:Y:S01]  /*b350*/  UIMAD UR8, UR9, UR10, UR8 ;  /* 0x0000000a090872a4 */ /* 0x000fe2000f8e0208 */
[----:B------:R-:W-:Y:S02]  /*b360*/  LOP3.LUT R4, R17, UR14, RZ, 0xc0, !PT ;  /* 0x0000000e11047c12 */ /* 0x000fe4000f8ec0ff */
[----:B------:R-:W-:Y:S01]  /*b370*/  ULDC UR9, c[0x0][0x148] ;  /* 0x0000520000097ab9 */ /* 0x000fe20000000800 */
[----:B------:R-:W-:Y:S01]  /*b380*/  IMAD.MOV R6, RZ, RZ, -R5 ;  /* 0x000000ffff067224 */ /* 0x000fe200078e0a05 */
[----:B------:R-:W-:Y:S01]  /*b390*/  @UP2 UIMAD UR8, UR9, UR11, UR15 ;  /* 0x0000000b090822a4 */ /* 0x000fe2000f8e020f */
[----:B------:R-:W-:Y:S01]  /*b3a0*/  IMAD R5, R5, UR13, R4 ;  /* 0x0000000d05057c24 */ /* 0x000fe2000f8e0204 */
[----:B------:R-:W-:Y:S01]  /*b3b0*/  LOP3.LUT R7, R16, UR4, RZ, 0xc0, !PT ;  /* 0x0000000410077c12 */ /* 0x000fe2000f8ec0ff */
[----:B------:R-:W-:Y:S01]  /*b3c0*/  ULDC UR9, c[0x0][0x638] ;  /* 0x00018e0000097ab9 */ /* 0x000fe20000000800 */
[----:B------:R-:W-:Y:S01]  /*b3d0*/  PLOP3.LUT P1, PT, PT, PT, UP2, 0x80, 0x0 ;  /* 0x000000000000781c */ /* 0x000fe20003f2f028 */
[----:B------:R-:W-:-:S02]  /*b3e0*/  IMAD R4, R6, UR9, R19 ;  /* 0x0000000906047c24 */ /* 0x000fc4000f8e0213 */
[----:B-1----:R-:W-:Y:S01]  /*b3f0*/  IMAD R14, R5, R14, UR8 ;  /* 0x00000008050e7e24 */ /* 0x002fe2000f8e020e */
[----:B------:R-:W-:Y:S01]  /*b400*/  ULDC UR8, c[0x0][0x600] ;  /* 0x0001800000087ab9 */ /* 0x000fe20000000800 */
[----:B------:R-:W-:Y:S02]  /*b410*/  IMAD.MOV.U32 R6, RZ, RZ, 0x1 ;  /* 0x00000001ff067424 */ /* 0x000fe400078e00ff */
[----:B------:R-:W-:-:S05]  /*b420*/  IMAD R5, R4, UR8, R7 ;  /* 0x0000000804057c24 */ /* 0x000fca000f8e0207 */
[----:B------:R-:W-:Y:S02]  /*b430*/  SEL R4, R5, R14, !P1 ;  /* 0x0000000e05047207 */ /* 0x000fe40004800000 */
[----:B------:R-:W-:-:S07]  /*b440*/  SEL R5, R14, R5, !P1 ;  /* 0x000000050e057207 */ /* 0x000fce0004800000 */
.L_x_215:
[----:B------:R-:W-:Y:S05]  /*b450*/  BSYNC B1 ;  /* 0x0000000000017941 */ /* 0x000fea0003800000 */
.L_x_214:
[----:B------:R-:W-:-:S13]  /*b460*/  LOP3.LUT P1, RZ, R6, 0xff, RZ, 0xc0, !PT ;  /* 0x000000ff06ff7812 */ /* 0x000fda000782c0ff */
[----:B------:R-:W-:Y:S05]  /*b470*/  @P1 BRA `(.L_x_218) ;  /* 0xfffffff400301947 */ /* 0x000fea000383ffff */
[----:B------:R-:W-:Y:S05]  /*b480*/  BSYNC B0 ;  /* 0x0000000000007941 */ /* 0x000fea0003800000 */
.L_x_206:
[----:B------:R-:W-:-:S03]  /*b490*/  UMOV UR8, 0xffffffff ;  /* 0xffffffff00087882 */ /* 0x000fc60000000000 */
[----:B------:R-:W-:Y:S05]  /*b4a0*/  BRA.DIV UR8, `(.L_x_219) ;  /* 0x0000000608d87947 */ /* 0x000fea000b800000 */
[----:B------:R-:W-:-:S13]  /*b4b0*/  ELECT P0, URZ, PT ;  /* 0x00000000003f782f */ /* 0x000fda0003800000 */
.L_x_239:
[----:B------:R-:W-:Y:S04]  /*b4c0*/  BSSY B0, `(.L_x_220) ;  /* 0x0000050000007945 */ /* 0x000fe80003800000 */
[----:B------:R-:W-:Y:S05]  /*b4d0*/  @!P0 BRA `(.L_x_221) ;  /* 0x0000000400388947 */ /* 0x000fea0003800000 */
[----:B------:R-:W-:-:S04]  /*b4e0*/  ULOP3.LUT UR8, UR5, 0x2, URZ, 0xfc, !UPT ;  /* 0x0000000205087892 */ /* 0x000fc8000f8efc3f */
[----:B------:R-:W-:-:S06]  /*b4f0*/  UISETP.NE.AND UP0, UPT, UR8, 0x3, UPT ;  /* 0x000000030800788c */ /* 0x000fcc000bf05270 */
[----:B------:R-:W-:-:S13]  /*b500*/  PLOP3.LUT P0, PT, PT, PT, UP0, 0x80, 0x0 ;  /* 0x000000000000781c */ /* 0x000fda0003f0f008 */
[----:B------:R-:W-:Y:S05]  /*b510*/  @!P0 BRA `(.L_x_222) ;  /* 0x0000000000048947 */ /* 0x000fea0003800000 */
[----:B------:R-:W-:Y:S01]  /*b520*/  BPT.TRAP 0x1 ;  /* 0x000000040000795c */ /* 0x000fe20000300000 */
.L_x_222:
[----:B------:R-:W0:Y:S01]  /*b530*/  S2R R3, SR_CgaCtaId ;  /* 0x0000000000037919 */ /* 0x000e220000008800 */
[----:B------:R-:W-:Y:S02]  /*b540*/  MOV R0, 0x400 ;  /* 0x0000040000007802 */ /* 0x000fe40000000f00 */
[----:B------:R-:W-:Y:S02]  /*b550*/  SHF.L.U32 R2, R11, 0x1f, RZ ;  /* 0x0000001f0b027819 */ /* 0x000fe400000006ff */
[----:B0-----:R-:W-:-:S05]  /*b560*/  LEA R3, R3, R0, 0x18 ;  /* 0x0000000003037211 */ /* 0x001fca00078ec0ff */
[----:B------:R-:W-:-:S04]  /*b570*/  VIADD R3, R3, 0x40 ;  /* 0x0000004003037836 */ /* 0x000fc80000000000 */
[C---:B------:R-:W-:Y:S02]  /*b580*/  IMAD R5, R10.reuse, 0x8, R3 ;  /* 0x000000080a057824 */ /* 0x040fe400078e0203 */
[----:B------:R-:W-:Y:S02]  /*b590*/  VIADD R10, R10, 0x1 ;  /* 0x000000010a0a7836 */ /* 0x000fe40000000000 */
[----:B------:R-:W0:Y:S03]  /*b5a0*/  SYNCS.PHASECHK.TRANS64.TRYWAIT P0, [R5+URZ], R2 ;  /* 0x00000002050075a7 */ /* 0x000e26000800017f */
[----:B------:R-:W-:-:S04]  /*b5b0*/  ISETP.NE.AND P1, PT, R10, 0x8, PT ;  /* 0x000000080a00780c */ /* 0x000fc80003f25270 */
[----:B------:R-:W-:Y:S02]  /*b5c0*/  SEL R0, RZ, 0x1, P1 ;  /* 0x00000001ff007807 */ /* 0x000fe40000800000 */
[----:B------:R-:W-:Y:S02]  /*b5d0*/  SEL R10, R10, RZ, P1 ;  /* 0x000000ff0a0a7207 */ /* 0x000fe40000800000 */
[----:B------:R-:W-:-:S03]  /*b5e0*/  LOP3.LUT R11, R11, R0, RZ, 0x3c, !PT ;  /* 0x000000000b0b7212 */ /* 0x000fc600078e3cff */
[----:B------:R-:W-:Y:S01]  /*b5f0*/  IMAD R7, R10, 0x8, R3 ;  /* 0x000000080a077824 */ /* 0x000fe200078e0203 */
[----:B------:R-:W-:Y:S01]  /*b600*/  SHF.L.U32 R4, R11, 0x1f, RZ ;  /* 0x0000001f0b047819 */ /* 0x000fe200000006ff */
[----:B0-----:R-:W-:Y:S06]  /*b610*/  @!P0 BRA `(.L_x_223) ;  /* 0x0000000400a08947 */ /* 0x001fec0003800000 */
.L_x_240:
[----:B------:R-:W1:Y:S01]  /*b620*/  SYNCS.PHASECHK.TRANS64.TRYWAIT P0, [R7+URZ], R4 ;  /* 0x00000004070075a7 */ /* 0x000e62000800017f */
[----:B------:R-:W-:-:S05]  /*b630*/  VIADD R0, R10, 0x1 ;  /* 0x000000010a007836 */ /* 0x000fca0000000000 */
[----:B------:R-:W-:-:S04]  /*b640*/  ISETP.NE.AND P1, PT, R0, 0x8, PT ;  /* 0x000000080000780c */ /* 0x000fc80003f25270 */
[----:B0-----:R-:W-:Y:S02]  /*b650*/  SEL R2, RZ, 0x1, P1 ;  /* 0x00000001ff027807 */ /* 0x001fe40000800000 */
[----:B------:R-:W-:Y:S02]  /*b660*/  SEL R0, R0, RZ, P1 ;  /* 0x000000ff00007207 */ /* 0x000fe40000800000 */
[----:B------:R-:W-:-:S03]  /*b670*/  LOP3.LUT R11, R11, R2, RZ, 0x3c, !PT ;  /* 0x000000020b0b7212 */ /* 0x000fc600078e3cff */
[----:B------:R-:W-:Y:S01]  /*b680*/  IMAD R6, R0, 0x8, R3 ;  /* 0x0000000800067824 */ /* 0x000fe200078e0203 */
[----:B------:R-:W-:Y:S01]  /*b690*/  SHF.L.U32 R5, R11, 0x1f, RZ ;  /* 0x0000001f0b057819 */ /* 0x000fe200000006ff */
[----:B-1----:R-:W-:Y:S06]  /*b6a0*/  @!P0 BRA `(.L_x_224) ;  /* 0x0000000400908947 */ /* 0x002fec0003800000 */
.L_x_241:
[----:B------:R-:W1:Y:S01]  /*b6b0*/  SYNCS.PHASECHK.TRANS64.TRYWAIT P0, [R6+URZ], R5 ;  /* 0x00000005060075a7 */ /* 0x000e62000800017f */
[----:B------:R-:W-:-:S05]  /*b6c0*/  VIADD R0, R0, 0x1 ;  /* 0x0000000100007836 */ /* 0x000fca0000000000 */
[----:B------:R-:W-:-:S04]  /*b6d0*/  ISETP.NE.AND P1, PT, R0, 0x8, PT ;  /* 0x000000080000780c */ /* 0x000fc80003f25270 */
[----:B------:R-:W-:Y:S02]  /*b6e0*/  SEL R2, RZ, 0x1, P1 ;  /* 0x00000001ff027807 */ /* 0x000fe40000800000 */
[----:B------:R-:W-:Y:S02]  /*b6f0*/  SEL R0, R0, RZ, P1 ;  /* 0x000000ff00007207 */ /* 0x000fe40000800000 */
[----:B------:R-:W-:-:S03]  /*b700*/  LOP3.LUT R11, R11, R2, RZ, 0x3c, !PT ;  /* 0x000000020b0b7212 */ /* 0x000fc600078e3cff */
[----:B0-----:R-:W-:Y:S01]  /*b710*/  IMAD R7, R0, 0x8, R3 ;  /* 0x0000000800077824 */ /* 0x001fe200078e0203 */
[----:B------:R-:W-:Y:S01]  /*b720*/  SHF.L.U32 R4, R11, 0x1f, RZ ;  /* 0x0000001f0b047819 */ /* 0x000fe200000006ff */
[----:B-1----:R-:W-:Y:S06]  /*b730*/  @!P0 BRA `(.L_x_225) ;  /* 0x0000000400808947 */ /* 0x002fec0003800000 */
.L_x_242:
        /* <DEDUP_REMOVED lines=9> */
.L_x_243:
        /* <DEDUP_REMOVED lines=9> */
.L_x_244:
        /* <DEDUP_REMOVED lines=9> */
.L_x_245:
[----:B------:R-:W1:Y:S01]  /*b8f0*/  SYNCS.PHASECHK.TRANS64.TRYWAIT P0, [R6+URZ], R5 ;  /* 0x00000005060075a7 */ /* 0x000e62000800017f */
[----:B------:R-:W-:-:S05]  /*b900*/  VIADD R0, R0, 0x1 ;  /* 0x0000000100007836 */ /* 0x000fca0000000000 */
[----:B------:R-:W-:-:S04]  /*b910*/  ISETP.NE.AND P1, PT, R0, 0x8, PT ;  /* 0x000000080000780c */ /* 0x000fc80003f25270 */
[----:B------:R-:W-:Y:S02]  /*b920*/  SEL R2, RZ, 0x1, P1 ;  /* 0x00000001ff027807 */ /* 0x000fe40000800000 */
[----:B------:R-:W-:Y:S02]  /*b930*/  SEL R0, R0, RZ, P1 ;  /* 0x000000ff00007207 */ /* 0x000fe40000800000 */
[----:B------:R-:W-:Y:S01]  /*b940*/  LOP3.LUT R2, R11, R2, RZ, 0x3c, !PT ;  /* 0x000000020b027212 */ /* 0x000fe200078e3cff */
[----:B-1----:R-:W-:Y:S06]  /*b950*/  @!P0 BRA `(.L_x_229) ;  /* 0x0000000400488947 */ /* 0x002fec0003800000 */
.L_x_246:
[----:B------:R-:W-:Y:S01]  /*b960*/  IMAD R3, R0, 0x8, R3 ;  /* 0x0000000800037824 */ /* 0x000fe200078e0203 */
[----:B------:R-:W-:-:S07]  /*b970*/  SHF.L.U32 R0, R2, 0x1f, RZ ;  /* 0x0000001f02007819 */ /* 0x000fce00000006ff */
.L_x_230:
[----:B--2---:R2:W3:Y:S02]  /*b980*/  SYNCS.PHASECHK.TRANS64.TRYWAIT P0, [R3+URZ], R0 ;  /* 0x00000000030075a7 */ /* 0x0044e4000800017f */
[----:B---3--:R-:W-:Y:S05]  /*b990*/  @!P0 NANOSLEEP.SYNCS 0x989680 ;  /* 0x009896800000895d */ /* 0x008fea0003900000 */
[----:B------:R-:W3:Y:S02]  /*b9a0*/  @!P0 SYNCS.PHASECHK.TRANS64 P0, [R3+URZ], R0 ;  /* 0x00000000030085a7 */ /* 0x000ee4000800007f */
[----:B---3--:R-:W-:Y:S05]  /*b9b0*/  @!P0 BRA `(.L_x_230) ;  /* 0xfffffffc00f08947 */ /* 0x008fea000383ffff */
.L_x_221:
[----:B------:R-:W-:Y:S05]  /*b9c0*/  BSYNC B0 ;  /* 0x0000000000007941 */ /* 0x000fea0003800000 */
.L_x_220:
[----:B------:R-:W-:Y:S05]  /*b9d0*/  EXIT ;  /* 0x000000000000794d */ /* 0x000fea0003800000 */
.L_x_19:
[----:B0-----:R0:W1:Y:S02]  /*b9e0*/  SYNCS.PHASECHK.TRANS64.TRYWAIT P0, [R13+URZ+-0x8], R14 ;  /* 0xfffff80e0d0075a7 */ /* 0x001064000800017f */
[----:B-1----:R-:W-:Y:S05]  /*b9f0*/  @!P0 NANOSLEEP.SYNCS 0x989680 ;  /* 0x009896800000895d */ /* 0x002fea0003900000 */
[----:B------:R-:W1:Y:S02]  /*ba00*/  @!P0 SYNCS.PHASECHK.TRANS64 P0, [R13+URZ+-0x8], R14 ;  /* 0xfffff80e0d0085a7 */ /* 0x000e64000800007f */
[----:B-1----:R-:W-:Y:S05]  /*ba10*/  @!P0 BRA `(.L_x_19) ;  /* 0xfffffffc00f08947 */ /* 0x002fea000383ffff */
[----:B------:R-:W-:Y:S05]  /*ba20*/  BRA `(.L_x_231) ;  /* 0xffffff5c00847947 */ /* 0x000fea000383ffff */
.L_x_24:
[----:B-1----:R-:W-:-:S04]  /*ba30*/  IMAD.U32 R15, RZ, RZ, UR4 ;  /* 0x00000004ff0f7e24 */ /* 0x002fc8000f8e00ff */
[----:B------:R1:W4:Y:S03]  /*ba40*/  SYNCS.PHASECHK.TRANS64.TRYWAIT P0, [R15+URZ], R14 ;  /* 0x0000000e0f0075a7 */ /* 0x000326000800017f */
[----:B----4-:R-:W-:Y:S05]  /*ba50*/  @!P0 NANOSLEEP.SYNCS 0x989680 ;  /* 0x009896800000895d */ /* 0x010fea0003900000 */
[----:B------:R-:W4:Y:S02]  /*ba60*/  @!P0 SYNCS.PHASECHK.TRANS64 P0, [R15+URZ], R14 ;  /* 0x0000000e0f0085a7 */ /* 0x000f24000800007f */
[----:B----4-:R-:W-:Y:S05]  /*ba70*/  @!P0 BRA `(.L_x_24) ;  /* 0xfffffffc00ec8947 */ /* 0x010fea000383ffff */
[----:B------:R-:W-:Y:S05]  /*ba80*/  BRA `(.L_x_23) ;  /* 0xffffff6000f47947 */ /* 0x000fea000383ffff */
.L_x_30:
[----:B-1----:R-:W-:-:S04]  /*ba90*/  IMAD.U32 R180, RZ, RZ, UR19 ;  /* 0x00000013ffb47e24 */ /* 0x002fc8000f8e00ff */
[----:B------:R1:W4:Y:S03]  /*baa0*/  SYNCS.PHASECHK.TRANS64.TRYWAIT P0, [R180+URZ], R177 ;  /* 0x000000b1b40075a7 */ /* 0x000326000800017f */
[----:B----4-:R-:W-:Y:S05]  /*bab0*/  @!P0 NANOSLEEP.SYNCS 0x989680 ;  /* 0x009896800000895d */ /* 0x010fea0003900000 */
[----:B------:R-:W4:Y:S02]  /*bac0*/  @!P0 SYNCS.PHASECHK.TRANS64 P0, [R180+URZ], R177 ;  /* 0x000000b1b40085a7 */ /* 0x000f24000800007f */
[----:B----4-:R-:W-:Y:S05]  /*bad0*/  @!P0 BRA `(.L_x_30) ;  /* 0xfffffffc00ec8947 */ /* 0x010fea000383ffff */
[----:B------:R-:W-:Y:S05]  /*bae0*/  BRA `(.L_x_29) ;  /* 0xffffff7000c07947 */ /* 0x000fea000383ffff */
.L_x_38:
[----:B----4-:R4:W0:Y:S02]  /*baf0*/  SYNCS.PHASECHK.TRANS64.TRYWAIT P0, [R13+URZ+0x8], R14 ;  /* 0x0000080e0d0075a7 */ /* 0x010824000800017f */
[----:B0-----:R-:W-:Y:S05]  /*bb00*/  @!P0 NANOSLEEP.SYNCS 0x989680 ;  /* 0x009896800000895d */ /* 0x001fea0003900000 */
[----:B------:R-:W0:Y:S02]  /*bb10*/  @!P0 SYNCS.PHASECHK.TRANS64 P0, [R13+URZ+0x8], R14 ;  /* 0x0000080e0d0085a7 */ /* 0x000e24000800007f */
[----:B0-----:R-:W-:Y:S05]  /*bb20*/  @!P0 BRA `(.L_x_38) ;  /* 0xfffffffc00f08947 */ /* 0x001fea000383ffff */
[----:B------:R-:W-:Y:S05]  /*bb30*/  BRA `(.L_x_232) ;  /* 0xffffff8400b47947 */ /* 0x000fea000383ffff */
.L_x_207:
[----:B------:R-:W-:Y:S01]  /*bb40*/  BSSY B1, `(.L_x_233) ;  /* 0x0000006000017945 */ /* 0x000fe20003800000 */
[----:B------:R-:W-:-:S07]  /*bb50*/  IMAD.MOV.U32 R6, RZ, RZ, -0x1 ;  /* 0xffffffffff067424 */ /* 0x000fce00078e00ff */
[----:B------:R-:W-:Y:S05]  /*bb60*/  WARPSYNC.COLLECTIVE R6, `(.L_x_234) ;  /* 0x00000000060c7348 */ /* 0x000fea0003c00000 */
[----:B------:R-:W-:Y:S02]  /*bb70*/  ELECT P1, UR62, PT ;  /* 0x00000000003e782f */ /* 0x000fe40003820000 */
[----:B------:R-:W-:Y:S01]  /*bb80*/  MOV R6, UR62 ;  /* 0x0000003e00067c02 */ /* 0x000fe20008000f00 */
[----:B------:R-:W-:Y:S10]  /*bb90*/  ENDCOLLECTIVE ;  /* 0x000000000000791b */ /* 0x000ff40003800000 */
.L_x_234:
[----:B------:R-:W-:Y:S05]  /*bba0*/  BSYNC B1 ;  /* 0x0000000000017941 */ /* 0x000fea0003800000 */
.L_x_233:
[----:B------:R-:W-:Y:S05]  /*bbb0*/  BRA `(.L_x_235) ;  /* 0xffffffec006c7947 */ /* 0x000fea000383ffff */
.L_x_210:
[----:B0-----:R0:W1:Y:S02]  /*bbc0*/  SYNCS.PHASECHK.TRANS64.TRYWAIT P1, [R14+URZ+0x40], R5 ;  /* 0x000040050e0075a7 */ /* 0x001064000802017f */
[----:B-1----:R-:W-:Y:S05]  /*bbd0*/  @!P1 NANOSLEEP.SYNCS 0x989680 ;  /* 0x009896800000995d */ /* 0x002fea0003900000 */
[----:B------:R-:W1:Y:S02]  /*bbe0*/  @!P1 SYNCS.PHASECHK.TRANS64 P1, [R14+URZ+0x40], R5 ;  /* 0x000040050e0095a7 */ /* 0x000e64000802007f */
[----:B-1----:R-:W-:Y:S05]  /*bbf0*/  @!P1 BRA `(.L_x_210) ;  /* 0xfffffffc00f09947 */ /* 0x002fea000383ffff */
[----:B------:R-:W-:Y:S05]  /*bc00*/  BRA `(.L_x_236) ;  /* 0xffffffec00a47947 */ /* 0x000fea000383ffff */
.L_x_219:
[----:B------:R-:W-:Y:S01]  /*bc10*/  BSSY B0, `(.L_x_237) ;  /* 0x0000006000007945 */ /* 0x000fe20003800000 */
[----:B------:R-:W-:-:S07]  /*bc20*/  IMAD.MOV.U32 R6, RZ, RZ, -0x1 ;  /* 0xffffffffff067424 */ /* 0x000fce00078e00ff */
[----:B------:R-:W-:Y:S05]  /*bc30*/  WARPSYNC.COLLECTIVE R6, `(.L_x_238) ;  /* 0x00000000060c7348 */ /* 0x000fea0003c00000 */
[----:B------:R-:W-:Y:S02]  /*bc40*/  ELECT P1, UR62, PT ;  /* 0x00000000003e782f */ /* 0x000fe40003820000 */
[----:B------:R-:W-:Y:S01]  /*bc50*/  MOV R6, UR62 ;  /* 0x0000003e00067c02 */ /* 0x000fe20008000f00 */
[----:B------:R-:W-:Y:S10]  /*bc60*/  ENDCOLLECTIVE ;  /* 0x000000000000791b */ /* 0x000ff40003800000 */
.L_x_238:
[----:B------:R-:W-:Y:S05]  /*bc70*/  BSYNC B0 ;  /* 0x0000000000007941 */ /* 0x000fea0003800000 */
.L_x_237:
[----:B------:R-:W-:Y:S01]  /*bc80*/  PLOP3.LUT P0, PT, P1, PT, PT, 0x80, 0x0 ;  /* 0x000000000000781c */ /* 0x000fe20000f0f070 */
[----:B------:R-:W-:-:S12]  /*bc90*/  BRA `(.L_x_239) ;  /* 0xfffffff800087947 */ /* 0x000fd8000383ffff */
.L_x_223:
[----:B0-----:R0:W1:Y:S02]  /*bca0*/  SYNCS.PHASECHK.TRANS64.TRYWAIT P0, [R5+URZ], R2 ;  /* 0x00000002050075a7 */ /* 0x001064000800017f */
[----:B-1----:R-:W-:Y:S05]  /*bcb0*/  @!P0 NANOSLEEP.SYNCS 0x989680 ;  /* 0x009896800000895d */ /* 0x002fea0003900000 */
[----:B------:R-:W1:Y:S02]  /*bcc0*/  @!P0 SYNCS.PHASECHK.TRANS64 P0, [R5+URZ], R2 ;  /* 0x00000002050085a7 */ /* 0x000e64000800007f */
[----:B-1----:R-:W-:Y:S05]  /*bcd0*/  @!P0 BRA `(.L_x_223) ;  /* 0xfffffffc00f08947 */ /* 0x002fea000383ffff */
[----:B------:R-:W-:Y:S05]  /*bce0*/  BRA `(.L_x_240) ;  /* 0xfffffff8004c7947 */ /* 0x000fea000383ffff */
.L_x_224:
[----:B0-----:R0:W1:Y:S02]  /*bcf0*/  SYNCS.PHASECHK.TRANS64.TRYWAIT P0, [R7+URZ], R4 ;  /* 0x00000004070075a7 */ /* 0x001064000800017f */
[----:B-1----:R-:W-:Y:S05]  /*bd00*/  @!P0 NANOSLEEP.SYNCS 0x989680 ;  /* 0x009896800000895d */ /* 0x002fea0003900000 */
[----:B------:R-:W1:Y:S02]  /*bd10*/  @!P0 SYNCS.PHASECHK.TRANS64 P0, [R7+URZ], R4 ;  /* 0x00000004070085a7 */ /* 0x000e64000800007f */
[----:B-1----:R-:W-:Y:S05]  /*bd20*/  @!P0 BRA `(.L_x_224) ;  /* 0xfffffffc00f08947 */ /* 0x002fea000383ffff */
[----:B------:R-:W-:Y:S05]  /*bd30*/  BRA `(.L_x_241) ;  /* 0xfffffff8005c7947 */ /* 0x000fea000383ffff */
.L_x_225:
[----:B0-----:R0:W1:Y:S02]  /*bd40*/  SYNCS.PHASECHK.TRANS64.TRYWAIT P0, [R6+URZ], R5 ;  /* 0x00000005060075a7 */ /* 0x001064000800017f */
[----:B-1----:R-:W-:Y:S05]  /*bd50*/  @!P0 NANOSLEEP.SYNCS 0x989680 ;  /* 0x009896800000895d */ /* 0x002fea0003900000 */
[----:B------:R-:W1:Y:S02]  /*bd60*/  @!P0 SYNCS.PHASECHK.TRANS64 P0, [R6+URZ], R5 ;  /* 0x00000005060085a7 */ /* 0x000e64000800007f */
[----:B-1----:R-:W-:Y:S05]  /*bd70*/  @!P0 BRA `(.L_x_225) ;  /* 0xfffffffc00f08947 */ /* 0x002fea000383ffff */
[----:B------:R-:W-:Y:S05]  /*bd80*/  BRA `(.L_x_242) ;  /* 0xfffffff8006c7947 */ /* 0x000fea000383ffff */
.L_x_226:
[----:B0-----:R0:W1:Y:S02]  /*bd90*/  SYNCS.PHASECHK.TRANS64.TRYWAIT P0, [R7+URZ], R4 ;  /* 0x00000004070075a7 */ /* 0x001064000800017f */
[----:B-1----:R-:W-:Y:S05]  /*bda0*/  @!P0 NANOSLEEP.SYNCS 0x989680 ;  /* 0x009896800000895d */ /* 0x002fea0003900000 */
[----:B------:R-:W1:Y:S02]  /*bdb0*/  @!P0 SYNCS.PHASECHK.TRANS64 P0, [R7+URZ], R4 ;  /* 0x00000004070085a7 */ /* 0x000e64000800007f */
[----:B-1----:R-:W-:Y:S05]  /*bdc0*/  @!P0 BRA `(.L_x_226) ;  /* 0xfffffffc00f08947 */ /* 0x002fea000383ffff */
[----:B------:R-:W-:Y:S05]  /*bdd0*/  BRA `(.L_x_243) ;  /* 0xfffffff8007c7947 */ /* 0x000fea000383ffff */
.L_x_227:
[----:B0-----:R0:W1:Y:S02]  /*bde0*/  SYNCS.PHASECHK.TRANS64.TRYWAIT P0, [R6+URZ], R5 ;  /* 0x00000005060075a7 */ /* 0x001064000800017f */
[----:B-1----:R-:W-:Y:S05]  /*bdf0*/  @!P0 NANOSLEEP.SYNCS 0x989680 ;  /* 0x009896800000895d */ /* 0x002fea0003900000 */
[----:B------:R-:W1:Y:S02]  /*be00*/  @!P0 SYNCS.PHASECHK.TRANS64 P0, [R6+URZ], R5 ;  /* 0x00000005060085a7 */ /* 0x000e64000800007f */
[----:B-1----:R-:W-:Y:S05]  /*be10*/  @!P0 BRA `(.L_x_227) ;  /* 0xfffffffc00f08947 */ /* 0x002fea000383ffff */
[----:B------:R-:W-:Y:S05]  /*be20*/  BRA `(.L_x_244) ;  /* 0xfffffff8008c7947 */ /* 0x000fea000383ffff */
.L_x_228:
[----:B0-----:R0:W1:Y:S02]  /*be30*/  SYNCS.PHASECHK.TRANS64.TRYWAIT P0, [R7+URZ], R4 ;  /* 0x00000004070075a7 */ /* 0x001064000800017f */
[----:B-1----:R-:W-:Y:S05]  /*be40*/  @!P0 NANOSLEEP.SYNCS 0x989680 ;  /* 0x009896800000895d */ /* 0x002fea0003900000 */
[----:B------:R-:W1:Y:S02]  /*be50*/  @!P0 SYNCS.PHASECHK.TRANS64 P0, [R7+URZ], R4 ;  /* 0x00000004070085a7 */ /* 0x000e64000800007f */
[----:B-1----:R-:W-:Y:S05]  /*be60*/  @!P0 BRA `(.L_x_228) ;  /* 0xfffffffc00f08947 */ /* 0x002fea000383ffff */
[----:B------:R-:W-:Y:S05]  /*be70*/  BRA `(.L_x_245) ;  /* 0xfffffff8009c7947 */ /* 0x000fea000383ffff */
.L_x_229:
[----:B-1----:R1:W2:Y:S02]  /*be80*/  SYNCS.PHASECHK.TRANS64.TRYWAIT P0, [R6+URZ], R5 ;  /* 0x00000005060075a7 */ /* 0x0022a4000800017f */
[----:B--2---:R-:W-:Y:S05]  /*be90*/  @!P0 NANOSLEEP.SYNCS 0x989680 ;  /* 0x009896800000895d */ /* 0x004fea0003900000 */
[----:B------:R-:W2:Y:S02]  /*bea0*/  @!P0 SYNCS.PHASECHK.TRANS64 P0, [R6+URZ], R5 ;  /* 0x00000005060085a7 */ /* 0x000ea4000800007f */
[----:B--2---:R-:W-:Y:S05]  /*beb0*/  @!P0 BRA `(.L_x_229) ;  /* 0xfffffffc00f08947 */ /* 0x004fea000383ffff */
[----:B------:R-:W-:Y:S05]  /*bec0*/  BRA `(.L_x_246) ;  /* 0xfffffff800a47947 */ /* 0x000fea000383ffff */
.L_x_247:
[----:B------:R-:W-:-:S00]  /*bed0*/  BRA `(.L_x_247) ;  /* 0xfffffffc00fc7947 */ /* 0x000fc0000383ffff */
[----:B------:R-:W-:-:S00]  /*bee0*/  NOP ;  /* 0x0000000000007918 */ /* 0x000fc00000000000 */
        /* <DEDUP_REMOVED lines=9> */
.L_x_248:


//--------------------- .nv.shared._ZN7cutlass13device_kernelINS_4gemm6kernel13GemmUniversalIN4cute5tupleIJiiiiEEENS1_10collective13CollectiveMmaINS1_37MainloopSm90TmaGmmaWarpSpecializedFP8ILi8ENS5_IJNS4_1CILi2EEENSA_ILi1EEESC_EEENS1_32KernelTmaWarpSpecializedPingpongEEENS5_IJNSA_ILi64EEENSA_ILi160EEENSA_ILi128EEEEEENS_12float_e4m3_tENS5_IJlSC_lEEESK_SL_NS4_8TiledMMAINS4_8MMA_AtomIJNS4_4SM904GMMA30MMA_64x32x32_F32E4M3E4M3_SS_TNILNSP_7ScaleInE1ELSR_1EEEEEENS4_6LayoutINS5_IJSC_SC_SC_EEENS5_IJNSA_ILi0EEESW_SW_EEEEENS5_IJNS4_10UnderscoreESZ_SZ_EEEEENS4_13SM90_TMA_LOADENS4_14ComposedLayoutINS4_7SwizzleILi3ELi4ELi3EEENS4_18smem_ptr_flag_bitsILi8EEENSU_INS5_IJNSA_ILi8EEESI_EEENS5_IJSI_SC_EEEEEEEvNS4_8identityENS4_23SM90_TMA_LOAD_MULTICASTES1C_vS1D_EENS_8epilogue10collective6detail29Sm90TmaWarpSpecializedAdapterINS1H_15DefaultEpilogueISK_SL_SL_NS1G_6thread17LinearCombinationISK_Li1EffLNS1L_9ScaleType4KindE0ELNS_15FloatRoundStyleE2ESK_EENS1_15EpilogueDefaultEEEEEvvEEEEvNT_6ParamsE --------------------------
	.section	.nv.shared._ZN7cutlass13device_kernelINS_4gemm6kernel13GemmUniversalIN4cute5tupleIJiiiiEEENS1_10collective13CollectiveMmaINS1_37MainloopSm90TmaGmmaWarpSpecializedFP8ILi8ENS5_IJNS4_1CILi2EEENSA_ILi1EEESC_EEENS1_32KernelTmaWarpSpecializedPingpongEEENS5_IJNSA_ILi64EEENSA_ILi160EEENSA_ILi128EEEEEENS_12float_e4m3_tENS5_IJlSC_lEEESK_SL_NS4_8TiledMMAINS4_8MMA_AtomIJNS4_4SM904GMMA30MMA_64x32x32_F32E4M3E4M3_SS_TNILNSP_7ScaleInE1ELSR_1EEEEEENS4_6LayoutINS5_IJSC_SC_SC_EEENS5_IJNSA_ILi0EEESW_SW_EEEEENS5_IJNS4_10UnderscoreESZ_SZ_EEEEENS4_13SM90_TMA_LOADENS4_14ComposedLayoutINS4_7SwizzleILi3ELi4ELi3EEENS4_18smem_ptr_flag_bitsILi8EEENSU_INS5_IJNSA_ILi8EEESI_EEENS5_IJSI_SC_EEEEEEEvNS4_8identityENS4_23SM90_TMA_LOAD_MULTICASTES1C_vS1D_EENS_8epilogue10collective6detail29Sm90TmaWarpSpecializedAdapterINS1H_15DefaultEpilogueISK_SL_SL_NS1G_6thread17LinearCombinationISK_Li1EffLNS1L_9ScaleType4KindE0ELNS_15FloatRoundStyleE2ESK_EENS1_15EpilogueDefaultEEEEEvvEEEEvNT_6ParamsE,"aw",@nobits
	.sectionflags	@""
	.align	16
	.zero		1024


//--------------------- .nv.shared.reserved.0     --------------------------
	.section	.nv.shared.reserved.0,"aw",@nobits
	.weak		__nv_reservedSMEM_offset_0_alias
	.size		__nv_reservedSMEM_offset_0_alias, 0, 0
	.other		__nv_reservedSMEM_offset_0_alias,@"STO_CUDA_RESERVED_SHARED STV_DEFAULT"
__nv_reservedSMEM_offset_0_alias:
	.zero		0


//--------------------- .nv.global                --------------------------
	.section	.nv.global,"aw",@nobits
.nv.global:
	.type		_ZN40_INTERNAL_78b9aa4c_4_k_cu_bdac84ca_102894cute1_E,@object
	.size		_ZN40_INTERNAL_78b9aa4c_4_k_cu_bdac84ca_102894cute1_E,(_ZN40_INTERNAL_78b9aa4c_4_k_cu_bdac84ca_102894cuda3std3__45__cpo6cbeginE - _ZN40_INTERNAL_78b9aa4c_4_k_cu_bdac84ca_102894cute1_E)
_ZN40_INTERNAL_78b9aa4c_4_k_cu_bdac84ca_102894cute1_E:
	.zero		1
	.type		_ZN40_INTERNAL_78b9aa4c_4_k_cu_bdac84ca_102894cuda3std3__45__cpo6cbeginE,@object
	.size		_ZN40_INTERNAL_78b9aa4c_4_k_cu_bdac84ca_102894cuda3std3__45__cpo6cbeginE,(_ZN40_INTERNAL_78b9aa4c_4_k_cu_bdac84ca_102894cuda3std3__48in_placeE - _ZN40_INTERNAL_78b9aa4c_4_k_cu_bdac84ca_102894cuda3std3__45__cpo6cbeginE)
_ZN40_INTERNAL_78b9aa4c_4_k_cu_bdac84ca_102894cuda3std3__45__cpo6cbeginE:
	.zero		1
	.type		_ZN40_INTERNAL_78b9aa4c_4_k_cu_bdac84ca_102894cuda3std3__48in_placeE,@object
	.size		_ZN40_INTERNAL_78b9aa4c_4_k_cu_bdac84ca_102894cuda3std3__48in_placeE,(_ZN40_INTERNAL_78b9aa4c_4_k_cu_bdac84ca_102894cuda3std6ranges3__45__cpo9iter_moveE - _ZN40_INTERNAL_78b9aa4c_4_k_cu_bdac84ca_102894cuda3std3__48in_placeE)
_ZN40_INTERNAL_78b9aa4c_4_k_cu_bdac84ca_102894cuda3std3__48in_placeE:
	.zero		1
	.type		_ZN40_INTERNAL_78b9aa4c_4_k_cu_bdac84ca_102894cuda3std6ranges3__45__cpo9iter_moveE,@object
	.size		_ZN40_INTERNAL_78b9aa4c_4_k_cu_bdac84ca_102894cuda3std6ranges3__45__cpo9iter_moveE,(_ZN40_INTERNAL_78b9aa4c_4_k_cu_bdac84ca_102894cuda3std3__45__cpo5beginE - _ZN40_INTERNAL_78b9aa4c_4_k_cu_bdac84ca_102894cuda3std6ranges3__45__cpo9iter_moveE)
_ZN40_INTERNAL_78b9aa4c_4_k_cu_bdac84ca_102894cuda3std6ranges3__45__cpo9iter_moveE:
	.zero		1
	.type		_ZN40_INTERNAL_78b9aa4c_4_k_cu_bdac84ca_102894cuda3std3__45__cpo5beginE,@object
	.size		_ZN40_INTERNAL_78b9aa4c_4_k_cu_bdac84ca_102894cuda3std3__45__cpo5beginE,(_ZN40_INTERNAL_78b9aa4c_4_k_cu_bdac84ca_102894cuda3std3__442_GLOBAL__N__78b9aa4c_4_k_cu_bdac84ca_102896ignoreE - _ZN40_INTERNAL_78b9aa4c_4_k_cu_bdac84ca_102894cuda3std3__45__cpo5beginE)
_ZN40_INTERNAL_78b9aa4c_4_k_cu_bdac84ca_102894cuda3std3__45__cpo5beginE:
	.zero		1
	.type		_ZN40_INTERNAL_78b9aa4c_4_k_cu_bdac84ca_102894cuda3std3__442_GLOBAL__N__78b9aa4c_4_k_cu_bdac84ca_102896ignoreE,@object
	.size		_ZN40_INTERNAL_78b9aa4c_4_k_cu_bdac84ca_102894cuda3std3__442_GLOBAL__N__78b9aa4c_4_k_cu_bdac84ca_102896ignoreE,(_ZN40_INTERNAL_78b9aa4c_4_k_cu_bdac84ca_102894cute7productE - _ZN40_INTERNAL_78b9aa4c_4_k_cu_bdac84ca_102894cuda3std3__442_GLOBAL__N__78b9aa4c_4_k_cu_bdac84ca_102896ignoreE)
_ZN40_INTERNAL_78b9aa4c_4_k_cu_bdac84ca_102894cuda3std3__442_GLOBAL__N__78b9aa4c_4_k_cu_bdac84ca_102896ignoreE:
	.zero		1
	.type		_ZN40_INTERNAL_78b9aa4c_4_k_cu_bdac84ca_102894cute7productE,@object
	.size		_ZN40_INTERNAL_78b9aa4c_4_k_cu_bdac84ca_102894cute7productE,(_ZN40_INTERNAL_78b9aa4c_4_k_cu_bdac84ca_102894cuda3std3__45__cpo3endE - _ZN40_INTERNAL_78b9aa4c_4_k_cu_bdac84ca_102894cute7productE)
_ZN40_INTERNAL_78b9aa4c_4_k_cu_bdac84ca_102894cute7productE:
	.zero		1
	.type		_ZN40_INTERNAL_78b9aa4c_4_k_cu_bdac84ca_102894cuda3std3__45__cpo3endE,@object
	.size		_ZN40_INTERNAL_78b9aa4c_4_k_cu_bdac84ca_102894cuda3std3__45__cpo3endE,(_ZN40_INTERNAL_78b9aa4c_4_k_cu_bdac84ca_102894cuda3std3__419piecewise_constructE - _ZN40_INTERNAL_78b9aa4c_4_k_cu_bdac84ca_102894cuda3std3__45__cpo3endE)
_ZN40_INTERNAL_78b9aa4c_4_k_cu_bdac84ca_102894cuda3std3__45__cpo3endE:
	.zero		1
	.type		_ZN40_INTERNAL_78b9aa4c_4_k_cu_bdac84ca_102894cuda3std3__419piecewise_constructE,@object
	.size		_ZN40_INTERNAL_78b9aa4c_4_k_cu_bdac84ca_102894cuda3std3__419piecewise_constructE,(_ZN40_INTERNAL_78b9aa4c_4_k_cu_bdac84ca_102894cuda3std3__45__cpo4cendE - _ZN40_INTERNAL_78b9aa4c_4_k_cu_bdac84ca_102894cuda3std3__419piecewise_constructE)
_ZN40_INTERNAL_78b9aa4c_4_k_cu_bdac84ca_102894cuda3std3__419piecewise_constructE:
	.zero		1
	.type		_ZN40_INTERNAL_78b9aa4c_4_k_cu_bdac84ca_102894cuda3std3__45__cpo4cendE,@object
	.size		_ZN40_INTERNAL_78b9aa4c_4_k_cu_bdac84ca_102894cuda3std3__45__cpo4cendE,(_ZN40_INTERNAL_78b9aa4c_4_k_cu_bdac84ca_102894cuda3std6ranges3__45__cpo4swapE - _ZN40_INTERNAL_78b9aa4c_4_k_cu_bdac84ca_102894cuda3std3__45__cpo4cendE)
_ZN40_INTERNAL_78b9aa4c_4_k_cu_bdac84ca_102894cuda3std3__45__cpo4cendE:
	.zero		1
	.type		_ZN40_INTERNAL_78b9aa4c_4_k_cu_bdac84ca_102894cuda3std6ranges3__45__cpo4swapE,@object
	.size		_ZN40_INTERNAL_78b9aa4c_4_k_cu_bdac84ca_102894cuda3std6ranges3__45__cpo4swapE,(.L_7 - _ZN40_INTERNAL_78b9aa4c_4_k_cu_bdac84ca_102894cuda3std6ranges3__45__cpo4swapE)
_ZN40_INTERNAL_78b9aa4c_4_k_cu_bdac84ca_102894cuda3std6ranges3__45__cpo4swapE:
	.zero		1
.L_7:


//--------------------- .nv.constant0._ZN7cutlass13device_kernelINS_4gemm6kernel13GemmUniversalIN4cute5tupleIJiiiiEEENS1_10collective13CollectiveMmaINS1_37MainloopSm90TmaGmmaWarpSpecializedFP8ILi8ENS5_IJNS4_1CILi2EEENSA_ILi1EEESC_EEENS1_32KernelTmaWarpSpecializedPingpongEEENS5_IJNSA_ILi64EEENSA_ILi160EEENSA_ILi128EEEEEENS_12float_e4m3_tENS5_IJlSC_lEEESK_SL_NS4_8TiledMMAINS4_8MMA_AtomIJNS4_4SM904GMMA30MMA_64x32x32_F32E4M3E4M3_SS_TNILNSP_7ScaleInE1ELSR_1EEEEEENS4_6LayoutINS5_IJSC_SC_SC_EEENS5_IJNSA_ILi0EEESW_SW_EEEEENS5_IJNS4_10UnderscoreESZ_SZ_EEEEENS4_13SM90_TMA_LOADENS4_14ComposedLayoutINS4_7SwizzleILi3ELi4ELi3EEENS4_18smem_ptr_flag_bitsILi8EEENSU_INS5_IJNSA_ILi8EEESI_EEENS5_IJSI_SC_EEEEEEEvNS4_8identityENS4_23SM90_TMA_LOAD_MULTICASTES1C_vS1D_EENS_8epilogue10collective6detail29Sm90TmaWarpSpecializedAdapterINS1H_15DefaultEpilogueISK_SL_SL_NS1G_6thread17LinearCombinationISK_Li1EffLNS1L_9ScaleType4KindE0ELNS_15FloatRoundStyleE2ESK_EENS1_15EpilogueDefaultEEEEEvvEEEEvNT_6ParamsE --------------------------
	.section	.nv.constant0._ZN7cutlass13device_kernelINS_4gemm6kernel13GemmUniversalIN4cute5tupleIJiiiiEEENS1_10collective13CollectiveMmaINS1_37MainloopSm90TmaGmmaWarpSpecializedFP8ILi8ENS5_IJNS4_1CILi2EEENSA_ILi1EEESC_EEENS1_32KernelTmaWarpSpecializedPingpongEEENS5_IJNSA_ILi64EEENSA_ILi160EEENSA_ILi128EEEEEENS_12float_e4m3_tENS5_IJlSC_lEEESK_SL_NS4_8TiledMMAINS4_8MMA_AtomIJNS4_4SM904GMMA30MMA_64x32x32_F32E4M3E4M3_SS_TNILNSP_7ScaleInE1ELSR_1EEEEEENS4_6LayoutINS5_IJSC_SC_SC_EEENS5_IJNSA_ILi0EEESW_SW_EEEEENS5_IJNS4_10UnderscoreESZ_SZ_EEEEENS4_13SM90_TMA_LOADENS4_14ComposedLayoutINS4_7SwizzleILi3ELi4ELi3EEENS4_18smem_ptr_flag_bitsILi8EEENSU_INS5_IJNSA_ILi8EEESI_EEENS5_IJSI_SC_EEEEEEEvNS4_8identityENS4_23SM90_TMA_LOAD_MULTICASTES1C_vS1D_EENS_8epilogue10collective6detail29Sm90TmaWarpSpecializedAdapterINS1H_15DefaultEpilogueISK_SL_SL_NS1G_6thread17LinearCombinationISK_Li1EffLNS1L_9ScaleType4KindE0ELNS_15FloatRoundStyleE2ESK_EENS1_15EpilogueDefaultEEEEEvvEEEEvNT_6ParamsE,"a",@progbits
	.sectionflags	@""
	.align	4
.nv.constant0._ZN7cutlass13device_kernelINS_4gemm6kernel13GemmUniversalIN4cute5tupleIJiiiiEEENS1_10collective13CollectiveMmaINS1_37MainloopSm90TmaGmmaWarpSpecializedFP8ILi8ENS5_IJNS4_1CILi2EEENSA_ILi1EEESC_EEENS1_32KernelTmaWarpSpecializedPingpongEEENS5_IJNSA_ILi64EEENSA_ILi160EEENSA_ILi128EEEEEENS_12float_e4m3_tENS5_IJlSC_lEEESK_SL_NS4_8TiledMMAINS4_8MMA_AtomIJNS4_4SM904GMMA30MMA_64x32x32_F32E4M3E4M3_SS_TNILNSP_7ScaleInE1ELSR_1EEEEEENS4_6LayoutINS5_IJSC_SC_SC_EEENS5_IJNSA_ILi0EEESW_SW_EEEEENS5_IJNS4_10UnderscoreESZ_SZ_EEEEENS4_13SM90_TMA_LOADENS4_14ComposedLayoutINS4_7SwizzleILi3ELi4ELi3EEENS4_18smem_ptr_flag_bitsILi8EEENSU_INS5_IJNSA_ILi8EEESI_EEENS5_IJSI_SC_EEEEEEEvNS4_8identityENS4_23SM90_TMA_LOAD_MULTICASTES1C_vS1D_EENS_8epilogue10collective6detail29Sm90TmaWarpSpecializedAdapterINS1H_15DefaultEpilogueISK_SL_SL_NS1G_6thread17LinearCombinationISK_Li1EffLNS1L_9ScaleType4KindE0ELNS_15FloatRoundStyleE2ESK_EENS1_15EpilogueDefaultEEEEEvvEEEEvNT_6ParamsE:
	.zero		1664


//--------------------- SYMBOLS --------------------------

	.type		.nv.reservedSmem.offset0,@object
	.size		.nv.reservedSmem.offset0,0x4
